//
// Generated by NVIDIA NVVM Compiler
//
// Compiler Build ID: CL-36424714
// Cuda compilation tools, release 13.0, V13.0.88
// Based on NVVM 20.0.0
//

.version 9.0
.target sm_100
.address_size 64

	// .globl	_Z28matrix_multiplication_kernelPKfS0_Pfiii
// _ZZ28matrix_multiplication_kernelPKfS0_PfiiiE3shA has been demoted
// _ZZ28matrix_multiplication_kernelPKfS0_PfiiiE3shB has been demoted

.visible .entry _Z28matrix_multiplication_kernelPKfS0_Pfiii(
	.param .u64 .ptr .align 1 _Z28matrix_multiplication_kernelPKfS0_Pfiii_param_0,
	.param .u64 .ptr .align 1 _Z28matrix_multiplication_kernelPKfS0_Pfiii_param_1,
	.param .u64 .ptr .align 1 _Z28matrix_multiplication_kernelPKfS0_Pfiii_param_2,
	.param .u32 _Z28matrix_multiplication_kernelPKfS0_Pfiii_param_3,
	.param .u32 _Z28matrix_multiplication_kernelPKfS0_Pfiii_param_4,
	.param .u32 _Z28matrix_multiplication_kernelPKfS0_Pfiii_param_5
)
{
	.reg .pred 	%p<244>;
	.reg .b16 	%rs<3>;
	.reg .b32 	%r<785>;
	.reg .b32 	%f<493>;
	.reg .b64 	%rd<127>;
	// demoted variable
	.shared .align 4 .b8 _ZZ28matrix_multiplication_kernelPKfS0_PfiiiE3shA[8192];
	// demoted variable
	.shared .align 4 .b8 _ZZ28matrix_multiplication_kernelPKfS0_PfiiiE3shB[8192];
	ld.param.u32 	%r33, [_Z28matrix_multiplication_kernelPKfS0_Pfiii_param_4];
	cvt.rn.f32.s32 	%f263, %r33;
	mul.f32 	%f264, %f263, 0f3D800000;
	cvt.rpi.f32.f32 	%f1, %f264;
	setp.leu.f32 	%p1, %f1, 0f00000000;
	mov.f32 	%f299, 0f00000000;
	mov.f32 	%f300, %f299;
	mov.f32 	%f301, %f299;
	mov.f32 	%f302, %f299;
	mov.f32 	%f303, %f299;
	mov.f32 	%f304, %f299;
	mov.f32 	%f305, %f299;
	mov.f32 	%f306, %f299;
	mov.f32 	%f307, %f299;
	mov.f32 	%f308, %f299;
	mov.f32 	%f309, %f299;
	mov.f32 	%f310, %f299;
	mov.f32 	%f311, %f299;
	mov.f32 	%f312, %f299;
	mov.f32 	%f313, %f299;
	mov.f32 	%f314, %f299;
	mov.f32 	%f315, %f299;
	mov.f32 	%f316, %f299;
	mov.f32 	%f317, %f299;
	mov.f32 	%f318, %f299;
	mov.f32 	%f319, %f299;
	mov.f32 	%f320, %f299;
	mov.f32 	%f321, %f299;
	mov.f32 	%f322, %f299;
	mov.f32 	%f323, %f299;
	mov.f32 	%f324, %f299;
	mov.f32 	%f325, %f299;
	mov.f32 	%f326, %f299;
	mov.f32 	%f327, %f299;
	mov.f32 	%f328, %f299;
	mov.f32 	%f329, %f299;
	mov.f32 	%f330, %f299;
	mov.f32 	%f331, %f299;
	mov.f32 	%f332, %f299;
	mov.f32 	%f333, %f299;
	mov.f32 	%f334, %f299;
	mov.f32 	%f335, %f299;
	mov.f32 	%f336, %f299;
	mov.f32 	%f337, %f299;
	mov.f32 	%f338, %f299;
	mov.f32 	%f339, %f299;
	mov.f32 	%f340, %f299;
	mov.f32 	%f341, %f299;
	mov.f32 	%f342, %f299;
	mov.f32 	%f343, %f299;
	mov.f32 	%f344, %f299;
	mov.f32 	%f345, %f299;
	mov.f32 	%f346, %f299;
	mov.f32 	%f347, %f299;
	mov.f32 	%f348, %f299;
	mov.f32 	%f349, %f299;
	mov.f32 	%f350, %f299;
	mov.f32 	%f351, %f299;
	mov.f32 	%f352, %f299;
	mov.f32 	%f353, %f299;
	mov.f32 	%f354, %f299;
	mov.f32 	%f355, %f299;
	mov.f32 	%f356, %f299;
	mov.f32 	%f357, %f299;
	mov.f32 	%f358, %f299;
	mov.f32 	%f359, %f299;
	mov.f32 	%f360, %f299;
	mov.f32 	%f361, %f299;
	mov.f32 	%f362, %f299;
	@%p1 bra 	$L__BB0_51;
	mov.b32 	%r782, 0;
	mov.f32 	%f299, 0f00000000;
	mov.u32 	%r36, %ctaid.y;
	shl.b32 	%r37, %r36, 7;
	mov.u32 	%r38, %tid.x;
	shr.u32 	%r39, %r38, 4;
	or.b32  	%r40, %r37, %r39;
	and.b32  	%r42, %r38, 15;
	add.s32 	%r63, %r40, 16;
	shl.b32 	%r64, %r38, 2;
	and.b32  	%r65, %r64, 60;
$L__BB0_2:
	ld.param.u32 	%r678, [_Z28matrix_multiplication_kernelPKfS0_Pfiii_param_4];
	ld.param.u32 	%r606, [_Z28matrix_multiplication_kernelPKfS0_Pfiii_param_3];
	setp.lt.s32 	%p2, %r40, %r606;
	shl.b32 	%r41, %r782, 4;
	or.b32  	%r43, %r41, %r42;
	setp.lt.s32 	%p3, %r43, %r678;
	and.pred  	%p4, %p2, %p3;
	mov.f32 	%f427, 0f00000000;
	@%p4 bra 	$L__BB0_3;
	bra.uni 	$L__BB0_4;
$L__BB0_3:
	ld.param.u32 	%r679, [_Z28matrix_multiplication_kernelPKfS0_Pfiii_param_4];
	ld.param.u64 	%rd106, [_Z28matrix_multiplication_kernelPKfS0_Pfiii_param_0];
	mad.lo.s32 	%r53, %r40, %r679, %r43;
	cvta.to.global.u64 	%rd14, %rd106;
	mul.wide.s32 	%rd15, %r53, 4;
	add.s64 	%rd16, %rd14, %rd15;
	ld.global.f32 	%f427, [%rd16];
$L__BB0_4:
	ld.param.u32 	%r680, [_Z28matrix_multiplication_kernelPKfS0_Pfiii_param_4];
	ld.param.u32 	%r607, [_Z28matrix_multiplication_kernelPKfS0_Pfiii_param_3];
	setp.lt.s32 	%p5, %r43, %r680;
	setp.lt.s32 	%p6, %r63, %r607;
	mov.u32 	%r66, _ZZ28matrix_multiplication_kernelPKfS0_PfiiiE3shA;
	add.s32 	%r67, %r66, %r65;
	shl.b32 	%r68, %r39, 6;
	add.s32 	%r69, %r67, %r68;
	st.shared.f32 	[%r69], %f427;
	and.pred  	%p7, %p6, %p5;
	@%p7 bra 	$L__BB0_6;
	mov.u32 	%r70, %tid.x;
	shl.b32 	%r71, %r70, 2;
	and.b32  	%r72, %r71, 60;
	add.s32 	%r74, %r66, %r72;
	and.b32  	%r75, %r71, 4032;
	add.s32 	%r76, %r74, %r75;
	mov.b32 	%r77, 0;
	st.shared.u32 	[%r76+1024], %r77;
	bra.uni 	$L__BB0_7;
$L__BB0_6:
	ld.param.u32 	%r681, [_Z28matrix_multiplication_kernelPKfS0_Pfiii_param_4];
	ld.param.u64 	%rd107, [_Z28matrix_multiplication_kernelPKfS0_Pfiii_param_0];
	shl.b32 	%r78, %r681, 4;
	mov.u32 	%r79, %ctaid.y;
	shl.b32 	%r80, %r79, 7;
	mov.u32 	%r81, %tid.x;
	shr.u32 	%r82, %r81, 4;
	or.b32  	%r83, %r80, %r82;
	mad.lo.s32 	%r84, %r83, %r681, %r78;
	and.b32  	%r86, %r81, 15;
	or.b32  	%r87, %r41, %r86;
	add.s32 	%r88, %r84, %r87;
	cvta.to.global.u64 	%rd17, %rd107;
	mul.wide.s32 	%rd18, %r88, 4;
	add.s64 	%rd19, %rd17, %rd18;
	ld.global.f32 	%f267, [%rd19];
	shl.b32 	%r89, %r81, 2;
	and.b32  	%r90, %r89, 60;
	mov.u32 	%r91, _ZZ28matrix_multiplication_kernelPKfS0_PfiiiE3shA;
	add.s32 	%r92, %r91, %r90;
	shl.b32 	%r93, %r82, 6;
	add.s32 	%r94, %r92, %r93;
	st.shared.f32 	[%r94+1024], %f267;
$L__BB0_7:
	ld.param.u32 	%r682, [_Z28matrix_multiplication_kernelPKfS0_Pfiii_param_4];
	ld.param.u32 	%r608, [_Z28matrix_multiplication_kernelPKfS0_Pfiii_param_3];
	mov.u32 	%r96, %tid.x;
	and.b32  	%r97, %r96, 15;
	or.b32  	%r98, %r41, %r97;
	setp.lt.s32 	%p8, %r98, %r682;
	mov.u32 	%r100, %ctaid.y;
	shl.b32 	%r101, %r100, 7;
	shr.u32 	%r102, %r96, 4;
	or.b32  	%r103, %r101, %r102;
	add.s32 	%r104, %r103, 32;
	setp.lt.s32 	%p9, %r104, %r608;
	and.pred  	%p10, %p9, %p8;
	@%p10 bra 	$L__BB0_9;
	shl.b32 	%r106, %r96, 2;
	and.b32  	%r107, %r106, 60;
	mov.u32 	%r108, _ZZ28matrix_multiplication_kernelPKfS0_PfiiiE3shA;
	add.s32 	%r109, %r108, %r107;
	and.b32  	%r110, %r106, 4032;
	add.s32 	%r111, %r109, %r110;
	mov.b32 	%r112, 0;
	st.shared.u32 	[%r111+2048], %r112;
	bra.uni 	$L__BB0_10;
$L__BB0_9:
	ld.param.u32 	%r683, [_Z28matrix_multiplication_kernelPKfS0_Pfiii_param_4];
	ld.param.u64 	%rd108, [_Z28matrix_multiplication_kernelPKfS0_Pfiii_param_0];
	shl.b32 	%r113, %r683, 5;
	mov.u32 	%r114, %ctaid.y;
	shl.b32 	%r115, %r114, 7;
	mov.u32 	%r116, %tid.x;
	shr.u32 	%r117, %r116, 4;
	or.b32  	%r118, %r115, %r117;
	mad.lo.s32 	%r119, %r118, %r683, %r113;
	and.b32  	%r121, %r116, 15;
	or.b32  	%r122, %r41, %r121;
	add.s32 	%r123, %r119, %r122;
	cvta.to.global.u64 	%rd20, %rd108;
	mul.wide.s32 	%rd21, %r123, 4;
	add.s64 	%rd22, %rd20, %rd21;
	ld.global.f32 	%f268, [%rd22];
	shl.b32 	%r124, %r116, 2;
	and.b32  	%r125, %r124, 60;
	mov.u32 	%r126, _ZZ28matrix_multiplication_kernelPKfS0_PfiiiE3shA;
	add.s32 	%r127, %r126, %r125;
	shl.b32 	%r128, %r117, 6;
	add.s32 	%r129, %r127, %r128;
	st.shared.f32 	[%r129+2048], %f268;
$L__BB0_10:
	ld.param.u32 	%r684, [_Z28matrix_multiplication_kernelPKfS0_Pfiii_param_4];
	ld.param.u32 	%r609, [_Z28matrix_multiplication_kernelPKfS0_Pfiii_param_3];
	mov.u32 	%r131, %tid.x;
	and.b32  	%r132, %r131, 15;
	or.b32  	%r133, %r41, %r132;
	setp.lt.s32 	%p11, %r133, %r684;
	mov.u32 	%r135, %ctaid.y;
	shl.b32 	%r136, %r135, 7;
	shr.u32 	%r137, %r131, 4;
	or.b32  	%r138, %r136, %r137;
	add.s32 	%r139, %r138, 48;
	setp.lt.s32 	%p12, %r139, %r609;
	and.pred  	%p13, %p12, %p11;
	@%p13 bra 	$L__BB0_12;
	shl.b32 	%r141, %r131, 2;
	and.b32  	%r142, %r141, 60;
	mov.u32 	%r143, _ZZ28matrix_multiplication_kernelPKfS0_PfiiiE3shA;
	add.s32 	%r144, %r143, %r142;
	and.b32  	%r145, %r141, 4032;
	add.s32 	%r146, %r144, %r145;
	mov.b32 	%r147, 0;
	st.shared.u32 	[%r146+3072], %r147;
	bra.uni 	$L__BB0_13;
$L__BB0_12:
	ld.param.u32 	%r685, [_Z28matrix_multiplication_kernelPKfS0_Pfiii_param_4];
	ld.param.u64 	%rd109, [_Z28matrix_multiplication_kernelPKfS0_Pfiii_param_0];
	shl.b32 	%r148, %r685, 4;
	shl.b32 	%r149, %r685, 5;
	mov.u32 	%r150, %ctaid.y;
	shl.b32 	%r151, %r150, 7;
	mov.u32 	%r152, %tid.x;
	shr.u32 	%r153, %r152, 4;
	or.b32  	%r154, %r151, %r153;
	mad.lo.s32 	%r155, %r154, %r685, %r149;
	add.s32 	%r156, %r155, %r148;
	shl.b32 	%r157, %r782, 4;
	and.b32  	%r158, %r152, 15;
	or.b32  	%r159, %r157, %r158;
	add.s32 	%r160, %r156, %r159;
	cvta.to.global.u64 	%rd23, %rd109;
	mul.wide.s32 	%rd24, %r160, 4;
	add.s64 	%rd25, %rd23, %rd24;
	ld.global.f32 	%f269, [%rd25];
	shl.b32 	%r161, %r152, 2;
	and.b32  	%r162, %r161, 60;
	mov.u32 	%r163, _ZZ28matrix_multiplication_kernelPKfS0_PfiiiE3shA;
	add.s32 	%r164, %r163, %r162;
	shl.b32 	%r165, %r153, 6;
	add.s32 	%r166, %r164, %r165;
	st.shared.f32 	[%r166+3072], %f269;
$L__BB0_13:
	ld.param.u32 	%r686, [_Z28matrix_multiplication_kernelPKfS0_Pfiii_param_4];
	ld.param.u32 	%r610, [_Z28matrix_multiplication_kernelPKfS0_Pfiii_param_3];
	shl.b32 	%r167, %r782, 4;
	mov.u32 	%r168, %tid.x;
	and.b32  	%r169, %r168, 15;
	or.b32  	%r170, %r167, %r169;
	setp.lt.s32 	%p14, %r170, %r686;
	mov.u32 	%r172, %ctaid.y;
	shl.b32 	%r173, %r172, 7;
	shr.u32 	%r174, %r168, 4;
	or.b32  	%r175, %r173, %r174;
	or.b32  	%r176, %r175, 64;
	setp.lt.s32 	%p15, %r176, %r610;
	and.pred  	%p16, %p15, %p14;
	@%p16 bra 	$L__BB0_15;
	shl.b32 	%r178, %r168, 2;
	and.b32  	%r179, %r178, 60;
	mov.u32 	%r180, _ZZ28matrix_multiplication_kernelPKfS0_PfiiiE3shA;
	add.s32 	%r181, %r180, %r179;
	and.b32  	%r182, %r178, 4032;
	add.s32 	%r183, %r181, %r182;
	mov.b32 	%r184, 0;
	st.shared.u32 	[%r183+4096], %r184;
	bra.uni 	$L__BB0_16;
$L__BB0_15:
	ld.param.u32 	%r687, [_Z28matrix_multiplication_kernelPKfS0_Pfiii_param_4];
	ld.param.u64 	%rd110, [_Z28matrix_multiplication_kernelPKfS0_Pfiii_param_0];
	shl.b32 	%r185, %r687, 6;
	mov.u32 	%r186, %ctaid.y;
	shl.b32 	%r187, %r186, 7;
	mov.u32 	%r188, %tid.x;
	shr.u32 	%r189, %r188, 4;
	or.b32  	%r190, %r187, %r189;
	mad.lo.s32 	%r191, %r190, %r687, %r185;
	and.b32  	%r193, %r188, 15;
	or.b32  	%r194, %r167, %r193;
	add.s32 	%r195, %r191, %r194;
	cvta.to.global.u64 	%rd26, %rd110;
	mul.wide.s32 	%rd27, %r195, 4;
	add.s64 	%rd28, %rd26, %rd27;
	ld.global.f32 	%f270, [%rd28];
	shl.b32 	%r196, %r188, 2;
	and.b32  	%r197, %r196, 60;
	mov.u32 	%r198, _ZZ28matrix_multiplication_kernelPKfS0_PfiiiE3shA;
	add.s32 	%r199, %r198, %r197;
	shl.b32 	%r200, %r189, 6;
	add.s32 	%r201, %r199, %r200;
	st.shared.f32 	[%r201+4096], %f270;
$L__BB0_16:
	ld.param.u32 	%r688, [_Z28matrix_multiplication_kernelPKfS0_Pfiii_param_4];
	ld.param.u32 	%r611, [_Z28matrix_multiplication_kernelPKfS0_Pfiii_param_3];
	mov.u32 	%r203, %tid.x;
	and.b32  	%r204, %r203, 15;
	or.b32  	%r205, %r167, %r204;
	setp.lt.s32 	%p17, %r205, %r688;
	mov.u32 	%r207, %ctaid.y;
	shl.b32 	%r208, %r207, 7;
	shr.u32 	%r209, %r203, 4;
	or.b32  	%r210, %r208, %r209;
	add.s32 	%r211, %r210, 80;
	setp.lt.s32 	%p18, %r211, %r611;
	and.pred  	%p19, %p18, %p17;
	@%p19 bra 	$L__BB0_18;
	shl.b32 	%r213, %r203, 2;
	and.b32  	%r214, %r213, 60;
	mov.u32 	%r215, _ZZ28matrix_multiplication_kernelPKfS0_PfiiiE3shA;
	add.s32 	%r216, %r215, %r214;
	and.b32  	%r217, %r213, 4032;
	add.s32 	%r218, %r216, %r217;
	mov.b32 	%r219, 0;
	st.shared.u32 	[%r218+5120], %r219;
	bra.uni 	$L__BB0_19;
$L__BB0_18:
	ld.param.u32 	%r689, [_Z28matrix_multiplication_kernelPKfS0_Pfiii_param_4];
	ld.param.u64 	%rd111, [_Z28matrix_multiplication_kernelPKfS0_Pfiii_param_0];
	shl.b32 	%r220, %r689, 4;
	shl.b32 	%r221, %r689, 6;
	mov.u32 	%r222, %ctaid.y;
	shl.b32 	%r223, %r222, 7;
	mov.u32 	%r224, %tid.x;
	shr.u32 	%r225, %r224, 4;
	or.b32  	%r226, %r223, %r225;
	mad.lo.s32 	%r227, %r226, %r689, %r221;
	add.s32 	%r228, %r227, %r220;
	shl.b32 	%r229, %r782, 4;
	and.b32  	%r230, %r224, 15;
	or.b32  	%r231, %r229, %r230;
	add.s32 	%r232, %r228, %r231;
	cvta.to.global.u64 	%rd29, %rd111;
	mul.wide.s32 	%rd30, %r232, 4;
	add.s64 	%rd31, %rd29, %rd30;
	ld.global.f32 	%f271, [%rd31];
	shl.b32 	%r233, %r224, 2;
	and.b32  	%r234, %r233, 60;
	mov.u32 	%r235, _ZZ28matrix_multiplication_kernelPKfS0_PfiiiE3shA;
	add.s32 	%r236, %r235, %r234;
	shl.b32 	%r237, %r225, 6;
	add.s32 	%r238, %r236, %r237;
	st.shared.f32 	[%r238+5120], %f271;
$L__BB0_19:
	ld.param.u32 	%r690, [_Z28matrix_multiplication_kernelPKfS0_Pfiii_param_4];
	ld.param.u32 	%r612, [_Z28matrix_multiplication_kernelPKfS0_Pfiii_param_3];
	shl.b32 	%r239, %r782, 4;
	mov.u32 	%r240, %tid.x;
	and.b32  	%r241, %r240, 15;
	or.b32  	%r242, %r239, %r241;
	setp.lt.s32 	%p20, %r242, %r690;
	mov.u32 	%r244, %ctaid.y;
	shl.b32 	%r245, %r244, 7;
	shr.u32 	%r246, %r240, 4;
	or.b32  	%r247, %r245, %r246;
	add.s32 	%r248, %r247, 96;
	setp.lt.s32 	%p21, %r248, %r612;
	and.pred  	%p22, %p21, %p20;
	@%p22 bra 	$L__BB0_21;
	shl.b32 	%r250, %r240, 2;
	and.b32  	%r251, %r250, 60;
	mov.u32 	%r252, _ZZ28matrix_multiplication_kernelPKfS0_PfiiiE3shA;
	add.s32 	%r253, %r252, %r251;
	and.b32  	%r254, %r250, 4032;
	add.s32 	%r255, %r253, %r254;
	mov.b32 	%r256, 0;
	st.shared.u32 	[%r255+6144], %r256;
	bra.uni 	$L__BB0_22;
$L__BB0_21:
	ld.param.u32 	%r691, [_Z28matrix_multiplication_kernelPKfS0_Pfiii_param_4];
	ld.param.u64 	%rd112, [_Z28matrix_multiplication_kernelPKfS0_Pfiii_param_0];
	shl.b32 	%r257, %r691, 5;
	shl.b32 	%r258, %r691, 6;
	mov.u32 	%r259, %ctaid.y;
	shl.b32 	%r260, %r259, 7;
	mov.u32 	%r261, %tid.x;
	shr.u32 	%r262, %r261, 4;
	or.b32  	%r263, %r260, %r262;
	mad.lo.s32 	%r264, %r263, %r691, %r258;
	add.s32 	%r265, %r257, %r264;
	shl.b32 	%r266, %r782, 4;
	and.b32  	%r267, %r261, 15;
	or.b32  	%r268, %r266, %r267;
	add.s32 	%r269, %r265, %r268;
	cvta.to.global.u64 	%rd32, %rd112;
	mul.wide.s32 	%rd33, %r269, 4;
	add.s64 	%rd34, %rd32, %rd33;
	ld.global.f32 	%f272, [%rd34];
	shl.b32 	%r270, %r261, 2;
	and.b32  	%r271, %r270, 60;
	mov.u32 	%r272, _ZZ28matrix_multiplication_kernelPKfS0_PfiiiE3shA;
	add.s32 	%r273, %r272, %r271;
	shl.b32 	%r274, %r262, 6;
	add.s32 	%r275, %r273, %r274;
	st.shared.f32 	[%r275+6144], %f272;
$L__BB0_22:
	ld.param.u32 	%r692, [_Z28matrix_multiplication_kernelPKfS0_Pfiii_param_4];
	ld.param.u32 	%r613, [_Z28matrix_multiplication_kernelPKfS0_Pfiii_param_3];
	shl.b32 	%r276, %r782, 4;
	mov.u32 	%r277, %tid.x;
	and.b32  	%r278, %r277, 15;
	or.b32  	%r279, %r276, %r278;
	setp.lt.s32 	%p23, %r279, %r692;
	mov.u32 	%r281, %ctaid.y;
	shl.b32 	%r282, %r281, 7;
	shr.u32 	%r283, %r277, 4;
	or.b32  	%r284, %r282, %r283;
	add.s32 	%r285, %r284, 112;
	setp.lt.s32 	%p24, %r285, %r613;
	and.pred  	%p25, %p24, %p23;
	@%p25 bra 	$L__BB0_24;
	shl.b32 	%r287, %r277, 2;
	and.b32  	%r288, %r287, 60;
	mov.u32 	%r289, _ZZ28matrix_multiplication_kernelPKfS0_PfiiiE3shA;
	add.s32 	%r290, %r289, %r288;
	and.b32  	%r291, %r287, 4032;
	add.s32 	%r292, %r290, %r291;
	mov.b32 	%r293, 0;
	st.shared.u32 	[%r292+7168], %r293;
	bra.uni 	$L__BB0_25;
$L__BB0_24:
	ld.param.u32 	%r693, [_Z28matrix_multiplication_kernelPKfS0_Pfiii_param_4];
	ld.param.u64 	%rd113, [_Z28matrix_multiplication_kernelPKfS0_Pfiii_param_0];
	shl.b32 	%r294, %r693, 4;
	shl.b32 	%r295, %r693, 5;
	shl.b32 	%r296, %r693, 6;
	mov.u32 	%r297, %ctaid.y;
	shl.b32 	%r298, %r297, 7;
	mov.u32 	%r299, %tid.x;
	shr.u32 	%r300, %r299, 4;
	or.b32  	%r301, %r298, %r300;
	mad.lo.s32 	%r302, %r301, %r693, %r296;
	add.s32 	%r303, %r295, %r302;
	add.s32 	%r304, %r303, %r294;
	shl.b32 	%r305, %r782, 4;
	and.b32  	%r306, %r299, 15;
	or.b32  	%r307, %r305, %r306;
	add.s32 	%r308, %r304, %r307;
	cvta.to.global.u64 	%rd35, %rd113;
	mul.wide.s32 	%rd36, %r308, 4;
	add.s64 	%rd37, %rd35, %rd36;
	ld.global.f32 	%f273, [%rd37];
	shl.b32 	%r309, %r299, 2;
	and.b32  	%r310, %r309, 60;
	mov.u32 	%r311, _ZZ28matrix_multiplication_kernelPKfS0_PfiiiE3shA;
	add.s32 	%r312, %r311, %r310;
	shl.b32 	%r313, %r300, 6;
	add.s32 	%r314, %r312, %r313;
	st.shared.f32 	[%r314+7168], %f273;
$L__BB0_25:
	ld.param.u32 	%r702, [_Z28matrix_multiplication_kernelPKfS0_Pfiii_param_5];
	ld.param.u32 	%r694, [_Z28matrix_multiplication_kernelPKfS0_Pfiii_param_4];
	mov.u32 	%r315, %ctaid.x;
	shl.b32 	%r316, %r315, 7;
	mov.u32 	%r317, %tid.x;
	and.b32  	%r318, %r317, 127;
	or.b32  	%r319, %r316, %r318;
	setp.ge.s32 	%p26, %r319, %r702;
	shr.u32 	%r321, %r317, 7;
	shl.b32 	%r322, %r782, 4;
	or.b32  	%r323, %r322, %r321;
	setp.ge.s32 	%p27, %r323, %r694;
	mov.f32 	%f428, 0f00000000;
	or.pred  	%p28, %p27, %p26;
	@%p28 bra 	$L__BB0_27;
	ld.param.u32 	%r703, [_Z28matrix_multiplication_kernelPKfS0_Pfiii_param_5];
	ld.param.u64 	%rd114, [_Z28matrix_multiplication_kernelPKfS0_Pfiii_param_1];
	shl.b32 	%r324, %r782, 4;
	shr.u32 	%r326, %r317, 7;
	or.b32  	%r327, %r324, %r326;
	mov.u32 	%r328, %ctaid.x;
	shl.b32 	%r329, %r328, 7;
	and.b32  	%r330, %r317, 127;
	or.b32  	%r331, %r329, %r330;
	mad.lo.s32 	%r332, %r327, %r703, %r331;
	cvta.to.global.u64 	%rd38, %rd114;
	mul.wide.s32 	%rd39, %r332, 4;
	add.s64 	%rd40, %rd38, %rd39;
	ld.global.f32 	%f428, [%rd40];
$L__BB0_27:
	ld.param.u32 	%r704, [_Z28matrix_multiplication_kernelPKfS0_Pfiii_param_5];
	ld.param.u32 	%r695, [_Z28matrix_multiplication_kernelPKfS0_Pfiii_param_4];
	and.b32  	%r336, %r317, 127;
	or.b32  	%r337, %r316, %r336;
	setp.lt.s32 	%p29, %r337, %r704;
	shl.b32 	%r339, %r317, 2;
	and.b32  	%r340, %r339, 508;
	mov.u32 	%r341, _ZZ28matrix_multiplication_kernelPKfS0_PfiiiE3shB;
	add.s32 	%r342, %r341, %r340;
	shr.u32 	%r343, %r317, 7;
	shl.b32 	%r344, %r343, 9;
	add.s32 	%r345, %r342, %r344;
	st.shared.f32 	[%r345], %f428;
	shl.b32 	%r346, %r782, 4;
	or.b32  	%r347, %r346, %r343;
	add.s32 	%r348, %r347, 2;
	setp.lt.s32 	%p30, %r348, %r695;
	and.pred  	%p31, %p30, %p29;
	@%p31 bra 	$L__BB0_29;
	and.b32  	%r354, %r339, 3584;
	add.s32 	%r355, %r342, %r354;
	mov.b32 	%r356, 0;
	st.shared.u32 	[%r355+1024], %r356;
	bra.uni 	$L__BB0_30;
$L__BB0_29:
	ld.param.u32 	%r705, [_Z28matrix_multiplication_kernelPKfS0_Pfiii_param_5];
	ld.param.u64 	%rd115, [_Z28matrix_multiplication_kernelPKfS0_Pfiii_param_1];
	shl.b32 	%r357, %r782, 4;
	mov.u32 	%r358, %tid.x;
	shr.u32 	%r359, %r358, 7;
	or.b32  	%r360, %r357, %r359;
	add.s32 	%r361, %r360, 2;
	mov.u32 	%r362, %ctaid.x;
	shl.b32 	%r363, %r362, 7;
	and.b32  	%r364, %r358, 127;
	or.b32  	%r365, %r363, %r364;
	mad.lo.s32 	%r366, %r361, %r705, %r365;
	cvta.to.global.u64 	%rd41, %rd115;
	mul.wide.s32 	%rd42, %r366, 4;
	add.s64 	%rd43, %rd41, %rd42;
	ld.global.f32 	%f275, [%rd43];
	shl.b32 	%r367, %r358, 2;
	and.b32  	%r368, %r367, 508;
	mov.u32 	%r369, _ZZ28matrix_multiplication_kernelPKfS0_PfiiiE3shB;
	add.s32 	%r370, %r369, %r368;
	shl.b32 	%r371, %r359, 9;
	add.s32 	%r372, %r370, %r371;
	st.shared.f32 	[%r372+1024], %f275;
$L__BB0_30:
	ld.param.u32 	%r706, [_Z28matrix_multiplication_kernelPKfS0_Pfiii_param_5];
	ld.param.u32 	%r696, [_Z28matrix_multiplication_kernelPKfS0_Pfiii_param_4];
	mov.u32 	%r373, %ctaid.x;
	shl.b32 	%r374, %r373, 7;
	mov.u32 	%r375, %tid.x;
	and.b32  	%r376, %r375, 127;
	or.b32  	%r377, %r374, %r376;
	setp.lt.s32 	%p32, %r377, %r706;
	shl.b32 	%r379, %r782, 4;
	shr.u32 	%r380, %r375, 7;
	or.b32  	%r381, %r379, %r380;
	add.s32 	%r382, %r381, 4;
	setp.lt.s32 	%p33, %r382, %r696;
	and.pred  	%p34, %p33, %p32;
	@%p34 bra 	$L__BB0_32;
	shl.b32 	%r384, %r375, 2;
	and.b32  	%r385, %r384, 508;
	mov.u32 	%r386, _ZZ28matrix_multiplication_kernelPKfS0_PfiiiE3shB;
	add.s32 	%r387, %r386, %r385;
	and.b32  	%r388, %r384, 3584;
	add.s32 	%r389, %r387, %r388;
	mov.b32 	%r390, 0;
	st.shared.u32 	[%r389+2048], %r390;
	bra.uni 	$L__BB0_33;
$L__BB0_32:
	ld.param.u32 	%r707, [_Z28matrix_multiplication_kernelPKfS0_Pfiii_param_5];
	ld.param.u64 	%rd116, [_Z28matrix_multiplication_kernelPKfS0_Pfiii_param_1];
	shl.b32 	%r391, %r782, 4;
	mov.u32 	%r392, %tid.x;
	shr.u32 	%r393, %r392, 7;
	or.b32  	%r394, %r391, %r393;
	add.s32 	%r395, %r394, 4;
	mov.u32 	%r396, %ctaid.x;
	shl.b32 	%r397, %r396, 7;
	and.b32  	%r398, %r392, 127;
	or.b32  	%r399, %r397, %r398;
	mad.lo.s32 	%r400, %r395, %r707, %r399;
	cvta.to.global.u64 	%rd44, %rd116;
	mul.wide.s32 	%rd45, %r400, 4;
	add.s64 	%rd46, %rd44, %rd45;
	ld.global.f32 	%f276, [%rd46];
	shl.b32 	%r401, %r392, 2;
	and.b32  	%r402, %r401, 508;
	mov.u32 	%r403, _ZZ28matrix_multiplication_kernelPKfS0_PfiiiE3shB;
	add.s32 	%r404, %r403, %r402;
	shl.b32 	%r405, %r393, 9;
	add.s32 	%r406, %r404, %r405;
	st.shared.f32 	[%r406+2048], %f276;
$L__BB0_33:
	ld.param.u32 	%r708, [_Z28matrix_multiplication_kernelPKfS0_Pfiii_param_5];
	ld.param.u32 	%r697, [_Z28matrix_multiplication_kernelPKfS0_Pfiii_param_4];
	mov.u32 	%r407, %ctaid.x;
	shl.b32 	%r408, %r407, 7;
	mov.u32 	%r409, %tid.x;
	and.b32  	%r410, %r409, 127;
	or.b32  	%r411, %r408, %r410;
	setp.lt.s32 	%p35, %r411, %r708;
	shl.b32 	%r413, %r782, 4;
	shr.u32 	%r414, %r409, 7;
	or.b32  	%r415, %r413, %r414;
	add.s32 	%r416, %r415, 6;
	setp.lt.s32 	%p36, %r416, %r697;
	and.pred  	%p37, %p36, %p35;
	@%p37 bra 	$L__BB0_35;
	shl.b32 	%r418, %r409, 2;
	and.b32  	%r419, %r418, 508;
	mov.u32 	%r420, _ZZ28matrix_multiplication_kernelPKfS0_PfiiiE3shB;
	add.s32 	%r421, %r420, %r419;
	and.b32  	%r422, %r418, 3584;
	add.s32 	%r423, %r421, %r422;
	mov.b32 	%r424, 0;
	st.shared.u32 	[%r423+3072], %r424;
	bra.uni 	$L__BB0_36;
$L__BB0_35:
	ld.param.u32 	%r709, [_Z28matrix_multiplication_kernelPKfS0_Pfiii_param_5];
	ld.param.u64 	%rd117, [_Z28matrix_multiplication_kernelPKfS0_Pfiii_param_1];
	shl.b32 	%r425, %r782, 4;
	mov.u32 	%r426, %tid.x;
	shr.u32 	%r427, %r426, 7;
	or.b32  	%r428, %r425, %r427;
	add.s32 	%r429, %r428, 6;
	mov.u32 	%r430, %ctaid.x;
	shl.b32 	%r431, %r430, 7;
	and.b32  	%r432, %r426, 127;
	or.b32  	%r433, %r431, %r432;
	mad.lo.s32 	%r434, %r429, %r709, %r433;
	cvta.to.global.u64 	%rd47, %rd117;
	mul.wide.s32 	%rd48, %r434, 4;
	add.s64 	%rd49, %rd47, %rd48;
	ld.global.f32 	%f277, [%rd49];
	shl.b32 	%r435, %r426, 2;
	and.b32  	%r436, %r435, 508;
	mov.u32 	%r437, _ZZ28matrix_multiplication_kernelPKfS0_PfiiiE3shB;
	add.s32 	%r438, %r437, %r436;
	shl.b32 	%r439, %r427, 9;
	add.s32 	%r440, %r438, %r439;
	st.shared.f32 	[%r440+3072], %f277;
$L__BB0_36:
	ld.param.u32 	%r710, [_Z28matrix_multiplication_kernelPKfS0_Pfiii_param_5];
	ld.param.u32 	%r698, [_Z28matrix_multiplication_kernelPKfS0_Pfiii_param_4];
	mov.u32 	%r441, %ctaid.x;
	shl.b32 	%r442, %r441, 7;
	mov.u32 	%r443, %tid.x;
	and.b32  	%r444, %r443, 127;
	or.b32  	%r445, %r442, %r444;
	setp.lt.s32 	%p38, %r445, %r710;
	shl.b32 	%r447, %r782, 4;
	shr.u32 	%r448, %r443, 7;
	or.b32  	%r449, %r447, %r448;
	or.b32  	%r450, %r449, 8;
	setp.lt.s32 	%p39, %r450, %r698;
	and.pred  	%p40, %p39, %p38;
	@%p40 bra 	$L__BB0_38;
	shl.b32 	%r452, %r443, 2;
	and.b32  	%r453, %r452, 508;
	mov.u32 	%r454, _ZZ28matrix_multiplication_kernelPKfS0_PfiiiE3shB;
	add.s32 	%r455, %r454, %r453;
	and.b32  	%r456, %r452, 3584;
	add.s32 	%r457, %r455, %r456;
	mov.b32 	%r458, 0;
	st.shared.u32 	[%r457+4096], %r458;
	bra.uni 	$L__BB0_39;
$L__BB0_38:
	ld.param.u32 	%r711, [_Z28matrix_multiplication_kernelPKfS0_Pfiii_param_5];
	ld.param.u64 	%rd118, [_Z28matrix_multiplication_kernelPKfS0_Pfiii_param_1];
	shl.b32 	%r459, %r782, 4;
	mov.u32 	%r460, %tid.x;
	shr.u32 	%r461, %r460, 7;
	or.b32  	%r462, %r459, %r461;
	or.b32  	%r463, %r462, 8;
	mov.u32 	%r464, %ctaid.x;
	shl.b32 	%r465, %r464, 7;
	and.b32  	%r466, %r460, 127;
	or.b32  	%r467, %r465, %r466;
	mad.lo.s32 	%r468, %r463, %r711, %r467;
	cvta.to.global.u64 	%rd50, %rd118;
	mul.wide.s32 	%rd51, %r468, 4;
	add.s64 	%rd52, %rd50, %rd51;
	ld.global.f32 	%f278, [%rd52];
	shl.b32 	%r469, %r460, 2;
	and.b32  	%r470, %r469, 508;
	mov.u32 	%r471, _ZZ28matrix_multiplication_kernelPKfS0_PfiiiE3shB;
	add.s32 	%r472, %r471, %r470;
	shl.b32 	%r473, %r461, 9;
	add.s32 	%r474, %r472, %r473;
	st.shared.f32 	[%r474+4096], %f278;
$L__BB0_39:
	ld.param.u32 	%r712, [_Z28matrix_multiplication_kernelPKfS0_Pfiii_param_5];
	ld.param.u32 	%r699, [_Z28matrix_multiplication_kernelPKfS0_Pfiii_param_4];
	mov.u32 	%r475, %ctaid.x;
	shl.b32 	%r476, %r475, 7;
	mov.u32 	%r477, %tid.x;
	and.b32  	%r478, %r477, 127;
	or.b32  	%r479, %r476, %r478;
	setp.lt.s32 	%p41, %r479, %r712;
	shl.b32 	%r481, %r782, 4;
	shr.u32 	%r482, %r477, 7;
	or.b32  	%r483, %r481, %r482;
	add.s32 	%r484, %r483, 10;
	setp.lt.s32 	%p42, %r484, %r699;
	and.pred  	%p43, %p42, %p41;
	@%p43 bra 	$L__BB0_41;
	shl.b32 	%r486, %r477, 2;
	and.b32  	%r487, %r486, 508;
	mov.u32 	%r488, _ZZ28matrix_multiplication_kernelPKfS0_PfiiiE3shB;
	add.s32 	%r489, %r488, %r487;
	and.b32  	%r490, %r486, 3584;
	add.s32 	%r491, %r489, %r490;
	mov.b32 	%r492, 0;
	st.shared.u32 	[%r491+5120], %r492;
	bra.uni 	$L__BB0_42;
$L__BB0_41:
	ld.param.u32 	%r713, [_Z28matrix_multiplication_kernelPKfS0_Pfiii_param_5];
	ld.param.u64 	%rd119, [_Z28matrix_multiplication_kernelPKfS0_Pfiii_param_1];
	shl.b32 	%r493, %r782, 4;
	mov.u32 	%r494, %tid.x;
	shr.u32 	%r495, %r494, 7;
	or.b32  	%r496, %r493, %r495;
	add.s32 	%r497, %r496, 10;
	mov.u32 	%r498, %ctaid.x;
	shl.b32 	%r499, %r498, 7;
	and.b32  	%r500, %r494, 127;
	or.b32  	%r501, %r499, %r500;
	mad.lo.s32 	%r502, %r497, %r713, %r501;
	cvta.to.global.u64 	%rd53, %rd119;
	mul.wide.s32 	%rd54, %r502, 4;
	add.s64 	%rd55, %rd53, %rd54;
	ld.global.f32 	%f279, [%rd55];
	shl.b32 	%r503, %r494, 2;
	and.b32  	%r504, %r503, 508;
	mov.u32 	%r505, _ZZ28matrix_multiplication_kernelPKfS0_PfiiiE3shB;
	add.s32 	%r506, %r505, %r504;
	shl.b32 	%r507, %r495, 9;
	add.s32 	%r508, %r506, %r507;
	st.shared.f32 	[%r508+5120], %f279;
$L__BB0_42:
	ld.param.u32 	%r714, [_Z28matrix_multiplication_kernelPKfS0_Pfiii_param_5];
	ld.param.u32 	%r700, [_Z28matrix_multiplication_kernelPKfS0_Pfiii_param_4];
	mov.u32 	%r509, %ctaid.x;
	shl.b32 	%r510, %r509, 7;
	mov.u32 	%r511, %tid.x;
	and.b32  	%r512, %r511, 127;
	or.b32  	%r513, %r510, %r512;
	setp.lt.s32 	%p44, %r513, %r714;
	shl.b32 	%r515, %r782, 4;
	shr.u32 	%r516, %r511, 7;
	or.b32  	%r517, %r515, %r516;
	add.s32 	%r518, %r517, 12;
	setp.lt.s32 	%p45, %r518, %r700;
	and.pred  	%p46, %p45, %p44;
	@%p46 bra 	$L__BB0_44;
	shl.b32 	%r520, %r511, 2;
	and.b32  	%r521, %r520, 508;
	mov.u32 	%r522, _ZZ28matrix_multiplication_kernelPKfS0_PfiiiE3shB;
	add.s32 	%r523, %r522, %r521;
	and.b32  	%r524, %r520, 3584;
	add.s32 	%r525, %r523, %r524;
	mov.b32 	%r526, 0;
	st.shared.u32 	[%r525+6144], %r526;
	bra.uni 	$L__BB0_45;
$L__BB0_44:
	ld.param.u32 	%r715, [_Z28matrix_multiplication_kernelPKfS0_Pfiii_param_5];
	ld.param.u64 	%rd120, [_Z28matrix_multiplication_kernelPKfS0_Pfiii_param_1];
	shl.b32 	%r527, %r782, 4;
	mov.u32 	%r528, %tid.x;
	shr.u32 	%r529, %r528, 7;
	or.b32  	%r530, %r527, %r529;
	add.s32 	%r531, %r530, 12;
	mov.u32 	%r532, %ctaid.x;
	shl.b32 	%r533, %r532, 7;
	and.b32  	%r534, %r528, 127;
	or.b32  	%r535, %r533, %r534;
	mad.lo.s32 	%r536, %r531, %r715, %r535;
	cvta.to.global.u64 	%rd56, %rd120;
	mul.wide.s32 	%rd57, %r536, 4;
	add.s64 	%rd58, %rd56, %rd57;
	ld.global.f32 	%f280, [%rd58];
	shl.b32 	%r537, %r528, 2;
	and.b32  	%r538, %r537, 508;
	mov.u32 	%r539, _ZZ28matrix_multiplication_kernelPKfS0_PfiiiE3shB;
	add.s32 	%r540, %r539, %r538;
	shl.b32 	%r541, %r529, 9;
	add.s32 	%r542, %r540, %r541;
	st.shared.f32 	[%r542+6144], %f280;
$L__BB0_45:
	ld.param.u32 	%r716, [_Z28matrix_multiplication_kernelPKfS0_Pfiii_param_5];
	ld.param.u32 	%r701, [_Z28matrix_multiplication_kernelPKfS0_Pfiii_param_4];
	mov.u32 	%r543, %ctaid.x;
	shl.b32 	%r544, %r543, 7;
	mov.u32 	%r545, %tid.x;
	and.b32  	%r546, %r545, 127;
	or.b32  	%r547, %r544, %r546;
	setp.lt.s32 	%p47, %r547, %r716;
	shl.b32 	%r549, %r782, 4;
	shr.u32 	%r550, %r545, 7;
	or.b32  	%r551, %r549, %r550;
	add.s32 	%r552, %r551, 14;
	setp.lt.s32 	%p48, %r552, %r701;
	and.pred  	%p49, %p48, %p47;
	@%p49 bra 	$L__BB0_47;
	shl.b32 	%r554, %r545, 2;
	and.b32  	%r555, %r554, 508;
	mov.u32 	%r556, _ZZ28matrix_multiplication_kernelPKfS0_PfiiiE3shB;
	add.s32 	%r557, %r556, %r555;
	and.b32  	%r558, %r554, 3584;
	add.s32 	%r559, %r557, %r558;
	mov.b32 	%r560, 0;
	st.shared.u32 	[%r559+7168], %r560;
	bra.uni 	$L__BB0_48;
$L__BB0_47:
	ld.param.u32 	%r717, [_Z28matrix_multiplication_kernelPKfS0_Pfiii_param_5];
	ld.param.u64 	%rd121, [_Z28matrix_multiplication_kernelPKfS0_Pfiii_param_1];
	shl.b32 	%r561, %r782, 4;
	mov.u32 	%r562, %tid.x;
	shr.u32 	%r563, %r562, 7;
	or.b32  	%r564, %r561, %r563;
	add.s32 	%r565, %r564, 14;
	mov.u32 	%r566, %ctaid.x;
	shl.b32 	%r567, %r566, 7;
	and.b32  	%r568, %r562, 127;
	or.b32  	%r569, %r567, %r568;
	mad.lo.s32 	%r570, %r565, %r717, %r569;
	cvta.to.global.u64 	%rd59, %rd121;
	mul.wide.s32 	%rd60, %r570, 4;
	add.s64 	%rd61, %rd59, %rd60;
	ld.global.f32 	%f281, [%rd61];
	shl.b32 	%r571, %r562, 2;
	and.b32  	%r572, %r571, 508;
	mov.u32 	%r573, _ZZ28matrix_multiplication_kernelPKfS0_PfiiiE3shB;
	add.s32 	%r574, %r573, %r572;
	shl.b32 	%r575, %r563, 9;
	add.s32 	%r576, %r574, %r575;
	st.shared.f32 	[%r576+7168], %f281;
$L__BB0_48:
	mov.u32 	%r578, %tid.x;
	shl.b32 	%r579, %r578, 5;
	and.b32  	%r580, %r579, 32256;
	mov.u32 	%r581, _ZZ28matrix_multiplication_kernelPKfS0_PfiiiE3shA;
	add.s32 	%r582, %r580, %r581;
	add.s32 	%r783, %r582, 256;
	bar.sync 	0;
	mov.b32 	%r784, 16;
$L__BB0_49:
	ld.shared.f32 	%f282, [%r783+-256];
	ld.shared.f32 	%f283, [%r783+-192];
	ld.shared.f32 	%f284, [%r783+-128];
	ld.shared.f32 	%f285, [%r783+-64];
	ld.shared.f32 	%f286, [%r783];
	ld.shared.f32 	%f287, [%r783+64];
	ld.shared.f32 	%f288, [%r783+128];
	ld.shared.f32 	%f289, [%r783+192];
	mov.u32 	%r583, %tid.x;
	cvt.u16.u32 	%rs1, %r583;
	and.b16  	%rs2, %rs1, 15;
	mul.wide.u16 	%r584, %rs2, 32;
	mov.u32 	%r585, _ZZ28matrix_multiplication_kernelPKfS0_PfiiiE3shB;
	add.s32 	%r586, %r585, %r584;
	add.s32 	%r587, %r586, %r784;
	ld.shared.f32 	%f290, [%r587+-16];
	ld.shared.f32 	%f291, [%r587+-12];
	ld.shared.f32 	%f292, [%r587+-8];
	ld.shared.f32 	%f293, [%r587+-4];
	ld.shared.f32 	%f294, [%r587];
	ld.shared.f32 	%f295, [%r587+4];
	ld.shared.f32 	%f296, [%r587+8];
	ld.shared.f32 	%f297, [%r587+12];
	fma.rn.f32 	%f362, %f282, %f290, %f362;
	fma.rn.f32 	%f354, %f282, %f291, %f354;
	fma.rn.f32 	%f346, %f282, %f292, %f346;
	fma.rn.f32 	%f338, %f282, %f293, %f338;
	fma.rn.f32 	%f330, %f282, %f294, %f330;
	fma.rn.f32 	%f322, %f282, %f295, %f322;
	fma.rn.f32 	%f314, %f282, %f296, %f314;
	fma.rn.f32 	%f306, %f282, %f297, %f306;
	fma.rn.f32 	%f361, %f283, %f290, %f361;
	fma.rn.f32 	%f353, %f283, %f291, %f353;
	fma.rn.f32 	%f345, %f283, %f292, %f345;
	fma.rn.f32 	%f337, %f283, %f293, %f337;
	fma.rn.f32 	%f329, %f283, %f294, %f329;
	fma.rn.f32 	%f321, %f283, %f295, %f321;
	fma.rn.f32 	%f313, %f283, %f296, %f313;
	fma.rn.f32 	%f305, %f283, %f297, %f305;
	fma.rn.f32 	%f360, %f284, %f290, %f360;
	fma.rn.f32 	%f352, %f284, %f291, %f352;
	fma.rn.f32 	%f344, %f284, %f292, %f344;
	fma.rn.f32 	%f336, %f284, %f293, %f336;
	fma.rn.f32 	%f328, %f284, %f294, %f328;
	fma.rn.f32 	%f320, %f284, %f295, %f320;
	fma.rn.f32 	%f312, %f284, %f296, %f312;
	fma.rn.f32 	%f304, %f284, %f297, %f304;
	fma.rn.f32 	%f359, %f285, %f290, %f359;
	fma.rn.f32 	%f351, %f285, %f291, %f351;
	fma.rn.f32 	%f343, %f285, %f292, %f343;
	fma.rn.f32 	%f335, %f285, %f293, %f335;
	fma.rn.f32 	%f327, %f285, %f294, %f327;
	fma.rn.f32 	%f319, %f285, %f295, %f319;
	fma.rn.f32 	%f311, %f285, %f296, %f311;
	fma.rn.f32 	%f303, %f285, %f297, %f303;
	fma.rn.f32 	%f358, %f286, %f290, %f358;
	fma.rn.f32 	%f350, %f286, %f291, %f350;
	fma.rn.f32 	%f342, %f286, %f292, %f342;
	fma.rn.f32 	%f334, %f286, %f293, %f334;
	fma.rn.f32 	%f326, %f286, %f294, %f326;
	fma.rn.f32 	%f318, %f286, %f295, %f318;
	fma.rn.f32 	%f310, %f286, %f296, %f310;
	fma.rn.f32 	%f302, %f286, %f297, %f302;
	fma.rn.f32 	%f357, %f287, %f290, %f357;
	fma.rn.f32 	%f349, %f287, %f291, %f349;
	fma.rn.f32 	%f341, %f287, %f292, %f341;
	fma.rn.f32 	%f333, %f287, %f293, %f333;
	fma.rn.f32 	%f325, %f287, %f294, %f325;
	fma.rn.f32 	%f317, %f287, %f295, %f317;
	fma.rn.f32 	%f309, %f287, %f296, %f309;
	fma.rn.f32 	%f301, %f287, %f297, %f301;
	fma.rn.f32 	%f356, %f288, %f290, %f356;
	fma.rn.f32 	%f348, %f288, %f291, %f348;
	fma.rn.f32 	%f340, %f288, %f292, %f340;
	fma.rn.f32 	%f332, %f288, %f293, %f332;
	fma.rn.f32 	%f324, %f288, %f294, %f324;
	fma.rn.f32 	%f316, %f288, %f295, %f316;
	fma.rn.f32 	%f308, %f288, %f296, %f308;
	fma.rn.f32 	%f300, %f288, %f297, %f300;
	fma.rn.f32 	%f355, %f289, %f290, %f355;
	fma.rn.f32 	%f347, %f289, %f291, %f347;
	fma.rn.f32 	%f339, %f289, %f292, %f339;
	fma.rn.f32 	%f331, %f289, %f293, %f331;
	fma.rn.f32 	%f323, %f289, %f294, %f323;
	fma.rn.f32 	%f315, %f289, %f295, %f315;
	fma.rn.f32 	%f307, %f289, %f296, %f307;
	fma.rn.f32 	%f299, %f289, %f297, %f299;
	add.s32 	%r784, %r784, 512;
	add.s32 	%r783, %r783, 4;
	setp.ne.s32 	%p50, %r784, 8208;
	@%p50 bra 	$L__BB0_49;
	bar.sync 	0;
	add.s32 	%r782, %r782, 1;
	cvt.rn.f32.u32 	%f298, %r782;
	setp.gt.f32 	%p51, %f1, %f298;
	@%p51 bra 	$L__BB0_2;
$L__BB0_51:
	ld.param.u32 	%r718, [_Z28matrix_multiplication_kernelPKfS0_Pfiii_param_5];
	ld.param.u32 	%r614, [_Z28matrix_multiplication_kernelPKfS0_Pfiii_param_3];
	mov.u32 	%r588, %ctaid.y;
	shl.b32 	%r589, %r588, 7;
	mov.u32 	%r590, %tid.x;
	shr.u32 	%r591, %r590, 1;
	and.b32  	%r592, %r591, 504;
	add.s32 	%r2, %r592, %r589;
	mov.u32 	%r593, %ctaid.x;
	shl.b32 	%r594, %r593, 7;
	shl.b32 	%r595, %r590, 3;
	and.b32  	%r596, %r595, 120;
	or.b32  	%r597, %r596, %r594;
	setp.lt.s32 	%p52, %r2, %r614;
	mul.lo.s32 	%r4, %r2, %r718;
	setp.lt.s32 	%p53, %r597, %r718;
	and.pred  	%p54, %p52, %p53;
	@%p54 bra 	$L__BB0_52;
	bra.uni 	$L__BB0_53;
$L__BB0_52:
	ld.param.u64 	%rd122, [_Z28matrix_multiplication_kernelPKfS0_Pfiii_param_2];
	add.s32 	%r598, %r597, %r4;
	cvta.to.global.u64 	%rd62, %rd122;
	mul.wide.s32 	%rd63, %r598, 4;
	add.s64 	%rd64, %rd62, %rd63;
	st.global.f32 	[%rd64], %f362;
$L__BB0_53:
	ld.param.u32 	%r719, [_Z28matrix_multiplication_kernelPKfS0_Pfiii_param_5];
	ld.param.u32 	%r615, [_Z28matrix_multiplication_kernelPKfS0_Pfiii_param_3];
	ld.param.u64 	%rd123, [_Z28matrix_multiplication_kernelPKfS0_Pfiii_param_2];
	setp.ge.s32 	%p55, %r2, %r615;
	add.s32 	%r11, %r597, 1;
	setp.ge.s32 	%p56, %r11, %r719;
	cvt.s64.s32 	%rd65, %r4;
	cvt.u64.u32 	%rd1, %r597;
	add.s64 	%rd66, %rd1, %rd65;
	cvta.to.global.u64 	%rd67, %rd123;
	shl.b64 	%rd68, %rd66, 2;
	add.s64 	%rd2, %rd67, %rd68;
	or.pred  	%p57, %p55, %p56;
	@%p57 bra 	$L__BB0_55;
	st.global.f32 	[%rd2+4], %f354;
$L__BB0_55:
	ld.param.u32 	%r720, [_Z28matrix_multiplication_kernelPKfS0_Pfiii_param_5];
	ld.param.u32 	%r616, [_Z28matrix_multiplication_kernelPKfS0_Pfiii_param_3];
	setp.ge.s32 	%p58, %r2, %r616;
	add.s32 	%r12, %r597, 2;
	setp.ge.s32 	%p59, %r12, %r720;
	or.pred  	%p60, %p58, %p59;
	@%p60 bra 	$L__BB0_57;
	st.global.f32 	[%rd2+8], %f346;
$L__BB0_57:
	ld.param.u32 	%r721, [_Z28matrix_multiplication_kernelPKfS0_Pfiii_param_5];
	ld.param.u32 	%r617, [_Z28matrix_multiplication_kernelPKfS0_Pfiii_param_3];
	setp.ge.s32 	%p61, %r2, %r617;
	add.s32 	%r13, %r597, 3;
	setp.ge.s32 	%p62, %r13, %r721;
	or.pred  	%p63, %p61, %p62;
	@%p63 bra 	$L__BB0_59;
	st.global.f32 	[%rd2+12], %f338;
$L__BB0_59:
	ld.param.u32 	%r722, [_Z28matrix_multiplication_kernelPKfS0_Pfiii_param_5];
	ld.param.u32 	%r618, [_Z28matrix_multiplication_kernelPKfS0_Pfiii_param_3];
	setp.ge.s32 	%p64, %r2, %r618;
	add.s32 	%r14, %r597, 4;
	setp.ge.s32 	%p65, %r14, %r722;
	or.pred  	%p66, %p64, %p65;
	@%p66 bra 	$L__BB0_61;
	st.global.f32 	[%rd2+16], %f330;
$L__BB0_61:
	ld.param.u32 	%r723, [_Z28matrix_multiplication_kernelPKfS0_Pfiii_param_5];
	ld.param.u32 	%r619, [_Z28matrix_multiplication_kernelPKfS0_Pfiii_param_3];
	setp.ge.s32 	%p67, %r2, %r619;
	add.s32 	%r15, %r597, 5;
	setp.ge.s32 	%p68, %r15, %r723;
	or.pred  	%p69, %p67, %p68;
	@%p69 bra 	$L__BB0_63;
	st.global.f32 	[%rd2+20], %f322;
$L__BB0_63:
	ld.param.u32 	%r724, [_Z28matrix_multiplication_kernelPKfS0_Pfiii_param_5];
	ld.param.u32 	%r620, [_Z28matrix_multiplication_kernelPKfS0_Pfiii_param_3];
	setp.ge.s32 	%p70, %r2, %r620;
	add.s32 	%r16, %r597, 6;
	setp.ge.s32 	%p71, %r16, %r724;
	or.pred  	%p72, %p70, %p71;
	@%p72 bra 	$L__BB0_65;
	st.global.f32 	[%rd2+24], %f314;
$L__BB0_65:
	ld.param.u32 	%r725, [_Z28matrix_multiplication_kernelPKfS0_Pfiii_param_5];
	ld.param.u32 	%r621, [_Z28matrix_multiplication_kernelPKfS0_Pfiii_param_3];
	setp.ge.s32 	%p73, %r2, %r621;
	add.s32 	%r17, %r597, 7;
	setp.ge.s32 	%p74, %r17, %r725;
	or.pred  	%p75, %p73, %p74;
	@%p75 bra 	$L__BB0_67;
	st.global.f32 	[%rd2+28], %f306;
$L__BB0_67:
	ld.param.u32 	%r726, [_Z28matrix_multiplication_kernelPKfS0_Pfiii_param_5];
	ld.param.u32 	%r622, [_Z28matrix_multiplication_kernelPKfS0_Pfiii_param_3];
	setp.ge.s32 	%p76, %r597, %r726;
	add.s32 	%r18, %r2, 1;
	setp.ge.s32 	%p77, %r18, %r622;
	add.s32 	%r19, %r4, %r726;
	or.pred  	%p78, %p77, %p76;
	@%p78 bra 	$L__BB0_69;
	ld.param.u64 	%rd124, [_Z28matrix_multiplication_kernelPKfS0_Pfiii_param_2];
	add.s32 	%r599, %r597, %r19;
	cvta.to.global.u64 	%rd69, %rd124;
	mul.wide.s32 	%rd70, %r599, 4;
	add.s64 	%rd71, %rd69, %rd70;
	st.global.f32 	[%rd71], %f361;
$L__BB0_69:
	ld.param.u32 	%r727, [_Z28matrix_multiplication_kernelPKfS0_Pfiii_param_5];
	ld.param.u32 	%r623, [_Z28matrix_multiplication_kernelPKfS0_Pfiii_param_3];
	ld.param.u64 	%rd125, [_Z28matrix_multiplication_kernelPKfS0_Pfiii_param_2];
	setp.ge.s32 	%p79, %r18, %r623;
	setp.ge.s32 	%p80, %r11, %r727;
	cvt.s64.s32 	%rd72, %r19;
	add.s64 	%rd73, %rd1, %rd72;
	cvta.to.global.u64 	%rd74, %rd125;
	shl.b64 	%rd75, %rd73, 2;
	add.s64 	%rd3, %rd74, %rd75;
	or.pred  	%p81, %p79, %p80;
	@%p81 bra 	$L__BB0_71;
	st.global.f32 	[%rd3+4], %f353;
$L__BB0_71:
	ld.param.u32 	%r728, [_Z28matrix_multiplication_kernelPKfS0_Pfiii_param_5];
	ld.param.u32 	%r624, [_Z28matrix_multiplication_kernelPKfS0_Pfiii_param_3];
	setp.ge.s32 	%p82, %r18, %r624;
	setp.ge.s32 	%p83, %r12, %r728;
	or.pred  	%p84, %p82, %p83;
	@%p84 bra 	$L__BB0_73;
	st.global.f32 	[%rd3+8], %f345;
$L__BB0_73:
	ld.param.u32 	%r729, [_Z28matrix_multiplication_kernelPKfS0_Pfiii_param_5];
	ld.param.u32 	%r625, [_Z28matrix_multiplication_kernelPKfS0_Pfiii_param_3];
	setp.ge.s32 	%p85, %r18, %r625;
	setp.ge.s32 	%p86, %r13, %r729;
	or.pred  	%p87, %p85, %p86;
	@%p87 bra 	$L__BB0_75;
	st.global.f32 	[%rd3+12], %f337;
$L__BB0_75:
	ld.param.u32 	%r730, [_Z28matrix_multiplication_kernelPKfS0_Pfiii_param_5];
	ld.param.u32 	%r626, [_Z28matrix_multiplication_kernelPKfS0_Pfiii_param_3];
	setp.ge.s32 	%p88, %r18, %r626;
	setp.ge.s32 	%p89, %r14, %r730;
	or.pred  	%p90, %p88, %p89;
	@%p90 bra 	$L__BB0_77;
	st.global.f32 	[%rd3+16], %f329;
$L__BB0_77:
	ld.param.u32 	%r731, [_Z28matrix_multiplication_kernelPKfS0_Pfiii_param_5];
	ld.param.u32 	%r627, [_Z28matrix_multiplication_kernelPKfS0_Pfiii_param_3];
	setp.ge.s32 	%p91, %r18, %r627;
	setp.ge.s32 	%p92, %r15, %r731;
	or.pred  	%p93, %p91, %p92;
	@%p93 bra 	$L__BB0_79;
	st.global.f32 	[%rd3+20], %f321;
$L__BB0_79:
	ld.param.u32 	%r732, [_Z28matrix_multiplication_kernelPKfS0_Pfiii_param_5];
	ld.param.u32 	%r628, [_Z28matrix_multiplication_kernelPKfS0_Pfiii_param_3];
	setp.ge.s32 	%p94, %r18, %r628;
	setp.ge.s32 	%p95, %r16, %r732;
	or.pred  	%p96, %p94, %p95;
	@%p96 bra 	$L__BB0_81;
	st.global.f32 	[%rd3+24], %f313;
$L__BB0_81:
	ld.param.u32 	%r733, [_Z28matrix_multiplication_kernelPKfS0_Pfiii_param_5];
	ld.param.u32 	%r629, [_Z28matrix_multiplication_kernelPKfS0_Pfiii_param_3];
	setp.ge.s32 	%p97, %r18, %r629;
	setp.ge.s32 	%p98, %r17, %r733;
	or.pred  	%p99, %p97, %p98;
	@%p99 bra 	$L__BB0_83;
	st.global.f32 	[%rd3+28], %f305;
$L__BB0_83:
	ld.param.u32 	%r734, [_Z28matrix_multiplication_kernelPKfS0_Pfiii_param_5];
	ld.param.u32 	%r630, [_Z28matrix_multiplication_kernelPKfS0_Pfiii_param_3];
	ld.param.u64 	%rd126, [_Z28matrix_multiplication_kernelPKfS0_Pfiii_param_2];
	cvta.to.global.u64 	%rd4, %rd126;
	setp.ge.s32 	%p100, %r597, %r734;
	add.s32 	%r20, %r2, 2;
	setp.ge.s32 	%p101, %r20, %r630;
	add.s32 	%r21, %r19, %r734;
	or.pred  	%p102, %p101, %p100;
	@%p102 bra 	$L__BB0_85;
	add.s32 	%r600, %r597, %r21;
	mul.wide.s32 	%rd76, %r600, 4;
	add.s64 	%rd77, %rd4, %rd76;
	st.global.f32 	[%rd77], %f360;
$L__BB0_85:
	ld.param.u32 	%r735, [_Z28matrix_multiplication_kernelPKfS0_Pfiii_param_5];
	ld.param.u32 	%r631, [_Z28matrix_multiplication_kernelPKfS0_Pfiii_param_3];
	setp.ge.s32 	%p103, %r20, %r631;
	setp.ge.s32 	%p104, %r11, %r735;
	cvt.s64.s32 	%rd78, %r21;
	add.s64 	%rd79, %rd1, %rd78;
	shl.b64 	%rd80, %rd79, 2;
	add.s64 	%rd5, %rd4, %rd80;
	or.pred  	%p105, %p103, %p104;
	@%p105 bra 	$L__BB0_87;
	st.global.f32 	[%rd5+4], %f352;
$L__BB0_87:
	ld.param.u32 	%r736, [_Z28matrix_multiplication_kernelPKfS0_Pfiii_param_5];
	ld.param.u32 	%r632, [_Z28matrix_multiplication_kernelPKfS0_Pfiii_param_3];
	setp.ge.s32 	%p106, %r20, %r632;
	setp.ge.s32 	%p107, %r12, %r736;
	or.pred  	%p108, %p106, %p107;
	@%p108 bra 	$L__BB0_89;
	st.global.f32 	[%rd5+8], %f344;
$L__BB0_89:
	ld.param.u32 	%r737, [_Z28matrix_multiplication_kernelPKfS0_Pfiii_param_5];
	ld.param.u32 	%r633, [_Z28matrix_multiplication_kernelPKfS0_Pfiii_param_3];
	setp.ge.s32 	%p109, %r20, %r633;
	setp.ge.s32 	%p110, %r13, %r737;
	or.pred  	%p111, %p109, %p110;
	@%p111 bra 	$L__BB0_91;
	st.global.f32 	[%rd5+12], %f336;
$L__BB0_91:
	ld.param.u32 	%r738, [_Z28matrix_multiplication_kernelPKfS0_Pfiii_param_5];
	ld.param.u32 	%r634, [_Z28matrix_multiplication_kernelPKfS0_Pfiii_param_3];
	setp.ge.s32 	%p112, %r20, %r634;
	setp.ge.s32 	%p113, %r14, %r738;
	or.pred  	%p114, %p112, %p113;
	@%p114 bra 	$L__BB0_93;
	st.global.f32 	[%rd5+16], %f328;
$L__BB0_93:
	ld.param.u32 	%r739, [_Z28matrix_multiplication_kernelPKfS0_Pfiii_param_5];
	ld.param.u32 	%r635, [_Z28matrix_multiplication_kernelPKfS0_Pfiii_param_3];
	setp.ge.s32 	%p115, %r20, %r635;
	setp.ge.s32 	%p116, %r15, %r739;
	or.pred  	%p117, %p115, %p116;
	@%p117 bra 	$L__BB0_95;
	st.global.f32 	[%rd5+20], %f320;
$L__BB0_95:
	ld.param.u32 	%r740, [_Z28matrix_multiplication_kernelPKfS0_Pfiii_param_5];
	ld.param.u32 	%r636, [_Z28matrix_multiplication_kernelPKfS0_Pfiii_param_3];
	setp.ge.s32 	%p118, %r20, %r636;
	setp.ge.s32 	%p119, %r16, %r740;
	or.pred  	%p120, %p118, %p119;
	@%p120 bra 	$L__BB0_97;
	st.global.f32 	[%rd5+24], %f312;
$L__BB0_97:
	ld.param.u32 	%r741, [_Z28matrix_multiplication_kernelPKfS0_Pfiii_param_5];
	ld.param.u32 	%r637, [_Z28matrix_multiplication_kernelPKfS0_Pfiii_param_3];
	setp.ge.s32 	%p121, %r20, %r637;
	setp.ge.s32 	%p122, %r17, %r741;
	or.pred  	%p123, %p121, %p122;
	@%p123 bra 	$L__BB0_99;
	st.global.f32 	[%rd5+28], %f304;
$L__BB0_99:
	ld.param.u32 	%r742, [_Z28matrix_multiplication_kernelPKfS0_Pfiii_param_5];
	ld.param.u32 	%r638, [_Z28matrix_multiplication_kernelPKfS0_Pfiii_param_3];
	setp.ge.s32 	%p124, %r597, %r742;
	add.s32 	%r22, %r2, 3;
	setp.ge.s32 	%p125, %r22, %r638;
	add.s32 	%r23, %r21, %r742;
	or.pred  	%p126, %p125, %p124;
	@%p126 bra 	$L__BB0_101;
	add.s32 	%r601, %r597, %r23;
	mul.wide.s32 	%rd81, %r601, 4;
	add.s64 	%rd82, %rd4, %rd81;
	st.global.f32 	[%rd82], %f359;
$L__BB0_101:
	ld.param.u32 	%r743, [_Z28matrix_multiplication_kernelPKfS0_Pfiii_param_5];
	ld.param.u32 	%r639, [_Z28matrix_multiplication_kernelPKfS0_Pfiii_param_3];
	setp.ge.s32 	%p127, %r22, %r639;
	setp.ge.s32 	%p128, %r11, %r743;
	cvt.s64.s32 	%rd83, %r23;
	add.s64 	%rd84, %rd1, %rd83;
	shl.b64 	%rd85, %rd84, 2;
	add.s64 	%rd6, %rd4, %rd85;
	or.pred  	%p129, %p127, %p128;
	@%p129 bra 	$L__BB0_103;
	st.global.f32 	[%rd6+4], %f351;
$L__BB0_103:
	ld.param.u32 	%r744, [_Z28matrix_multiplication_kernelPKfS0_Pfiii_param_5];
	ld.param.u32 	%r640, [_Z28matrix_multiplication_kernelPKfS0_Pfiii_param_3];
	setp.ge.s32 	%p130, %r22, %r640;
	setp.ge.s32 	%p131, %r12, %r744;
	or.pred  	%p132, %p130, %p131;
	@%p132 bra 	$L__BB0_105;
	st.global.f32 	[%rd6+8], %f343;
$L__BB0_105:
	ld.param.u32 	%r745, [_Z28matrix_multiplication_kernelPKfS0_Pfiii_param_5];
	ld.param.u32 	%r641, [_Z28matrix_multiplication_kernelPKfS0_Pfiii_param_3];
	setp.ge.s32 	%p133, %r22, %r641;
	setp.ge.s32 	%p134, %r13, %r745;
	or.pred  	%p135, %p133, %p134;
	@%p135 bra 	$L__BB0_107;
	st.global.f32 	[%rd6+12], %f335;
$L__BB0_107:
	ld.param.u32 	%r746, [_Z28matrix_multiplication_kernelPKfS0_Pfiii_param_5];
	ld.param.u32 	%r642, [_Z28matrix_multiplication_kernelPKfS0_Pfiii_param_3];
	setp.ge.s32 	%p136, %r22, %r642;
	setp.ge.s32 	%p137, %r14, %r746;
	or.pred  	%p138, %p136, %p137;
	@%p138 bra 	$L__BB0_109;
	st.global.f32 	[%rd6+16], %f327;
$L__BB0_109:
	ld.param.u32 	%r747, [_Z28matrix_multiplication_kernelPKfS0_Pfiii_param_5];
	ld.param.u32 	%r643, [_Z28matrix_multiplication_kernelPKfS0_Pfiii_param_3];
	setp.ge.s32 	%p139, %r22, %r643;
	setp.ge.s32 	%p140, %r15, %r747;
	or.pred  	%p141, %p139, %p140;
	@%p141 bra 	$L__BB0_111;
	st.global.f32 	[%rd6+20], %f319;
$L__BB0_111:
	ld.param.u32 	%r748, [_Z28matrix_multiplication_kernelPKfS0_Pfiii_param_5];
	ld.param.u32 	%r644, [_Z28matrix_multiplication_kernelPKfS0_Pfiii_param_3];
	setp.ge.s32 	%p142, %r22, %r644;
	setp.ge.s32 	%p143, %r16, %r748;
	or.pred  	%p144, %p142, %p143;
	@%p144 bra 	$L__BB0_113;
	st.global.f32 	[%rd6+24], %f311;
$L__BB0_113:
	ld.param.u32 	%r749, [_Z28matrix_multiplication_kernelPKfS0_Pfiii_param_5];
	ld.param.u32 	%r645, [_Z28matrix_multiplication_kernelPKfS0_Pfiii_param_3];
	setp.ge.s32 	%p145, %r22, %r645;
	setp.ge.s32 	%p146, %r17, %r749;
	or.pred  	%p147, %p145, %p146;
	@%p147 bra 	$L__BB0_115;
	st.global.f32 	[%rd6+28], %f303;
$L__BB0_115:
	ld.param.u32 	%r750, [_Z28matrix_multiplication_kernelPKfS0_Pfiii_param_5];
	ld.param.u32 	%r646, [_Z28matrix_multiplication_kernelPKfS0_Pfiii_param_3];
	setp.ge.s32 	%p148, %r597, %r750;
	add.s32 	%r24, %r2, 4;
	setp.ge.s32 	%p149, %r24, %r646;
	add.s32 	%r25, %r23, %r750;
	or.pred  	%p150, %p149, %p148;
	@%p150 bra 	$L__BB0_117;
	add.s32 	%r602, %r597, %r25;
	mul.wide.s32 	%rd86, %r602, 4;
	add.s64 	%rd87, %rd4, %rd86;
	st.global.f32 	[%rd87], %f358;
$L__BB0_117:
	ld.param.u32 	%r751, [_Z28matrix_multiplication_kernelPKfS0_Pfiii_param_5];
	ld.param.u32 	%r647, [_Z28matrix_multiplication_kernelPKfS0_Pfiii_param_3];
	setp.ge.s32 	%p151, %r24, %r647;
	setp.ge.s32 	%p152, %r11, %r751;
	cvt.s64.s32 	%rd88, %r25;
	add.s64 	%rd89, %rd1, %rd88;
	shl.b64 	%rd90, %rd89, 2;
	add.s64 	%rd7, %rd4, %rd90;
	or.pred  	%p153, %p151, %p152;
	@%p153 bra 	$L__BB0_119;
	st.global.f32 	[%rd7+4], %f350;
$L__BB0_119:
	ld.param.u32 	%r752, [_Z28matrix_multiplication_kernelPKfS0_Pfiii_param_5];
	ld.param.u32 	%r648, [_Z28matrix_multiplication_kernelPKfS0_Pfiii_param_3];
	setp.ge.s32 	%p154, %r24, %r648;
	setp.ge.s32 	%p155, %r12, %r752;
	or.pred  	%p156, %p154, %p155;
	@%p156 bra 	$L__BB0_121;
	st.global.f32 	[%rd7+8], %f342;
$L__BB0_121:
	ld.param.u32 	%r753, [_Z28matrix_multiplication_kernelPKfS0_Pfiii_param_5];
	ld.param.u32 	%r649, [_Z28matrix_multiplication_kernelPKfS0_Pfiii_param_3];
	setp.ge.s32 	%p157, %r24, %r649;
	setp.ge.s32 	%p158, %r13, %r753;
	or.pred  	%p159, %p157, %p158;
	@%p159 bra 	$L__BB0_123;
	st.global.f32 	[%rd7+12], %f334;
$L__BB0_123:
	ld.param.u32 	%r754, [_Z28matrix_multiplication_kernelPKfS0_Pfiii_param_5];
	ld.param.u32 	%r650, [_Z28matrix_multiplication_kernelPKfS0_Pfiii_param_3];
	setp.ge.s32 	%p160, %r24, %r650;
	setp.ge.s32 	%p161, %r14, %r754;
	or.pred  	%p162, %p160, %p161;
	@%p162 bra 	$L__BB0_125;
	st.global.f32 	[%rd7+16], %f326;
$L__BB0_125:
	ld.param.u32 	%r755, [_Z28matrix_multiplication_kernelPKfS0_Pfiii_param_5];
	ld.param.u32 	%r651, [_Z28matrix_multiplication_kernelPKfS0_Pfiii_param_3];
	setp.ge.s32 	%p163, %r24, %r651;
	setp.ge.s32 	%p164, %r15, %r755;
	or.pred  	%p165, %p163, %p164;
	@%p165 bra 	$L__BB0_127;
	st.global.f32 	[%rd7+20], %f318;
$L__BB0_127:
	ld.param.u32 	%r756, [_Z28matrix_multiplication_kernelPKfS0_Pfiii_param_5];
	ld.param.u32 	%r652, [_Z28matrix_multiplication_kernelPKfS0_Pfiii_param_3];
	setp.ge.s32 	%p166, %r24, %r652;
	setp.ge.s32 	%p167, %r16, %r756;
	or.pred  	%p168, %p166, %p167;
	@%p168 bra 	$L__BB0_129;
	st.global.f32 	[%rd7+24], %f310;
$L__BB0_129:
	ld.param.u32 	%r757, [_Z28matrix_multiplication_kernelPKfS0_Pfiii_param_5];
	ld.param.u32 	%r653, [_Z28matrix_multiplication_kernelPKfS0_Pfiii_param_3];
	setp.ge.s32 	%p169, %r24, %r653;
	setp.ge.s32 	%p170, %r17, %r757;
	or.pred  	%p171, %p169, %p170;
	@%p171 bra 	$L__BB0_131;
	st.global.f32 	[%rd7+28], %f302;
$L__BB0_131:
	ld.param.u32 	%r758, [_Z28matrix_multiplication_kernelPKfS0_Pfiii_param_5];
	ld.param.u32 	%r654, [_Z28matrix_multiplication_kernelPKfS0_Pfiii_param_3];
	setp.ge.s32 	%p172, %r597, %r758;
	add.s32 	%r26, %r2, 5;
	setp.ge.s32 	%p173, %r26, %r654;
	add.s32 	%r27, %r25, %r758;
	or.pred  	%p174, %p173, %p172;
	@%p174 bra 	$L__BB0_133;
	add.s32 	%r603, %r597, %r27;
	mul.wide.s32 	%rd91, %r603, 4;
	add.s64 	%rd92, %rd4, %rd91;
	st.global.f32 	[%rd92], %f357;
$L__BB0_133:
	ld.param.u32 	%r759, [_Z28matrix_multiplication_kernelPKfS0_Pfiii_param_5];
	ld.param.u32 	%r655, [_Z28matrix_multiplication_kernelPKfS0_Pfiii_param_3];
	setp.ge.s32 	%p175, %r26, %r655;
	setp.ge.s32 	%p176, %r11, %r759;
	cvt.s64.s32 	%rd93, %r27;
	add.s64 	%rd94, %rd1, %rd93;
	shl.b64 	%rd95, %rd94, 2;
	add.s64 	%rd8, %rd4, %rd95;
	or.pred  	%p177, %p175, %p176;
	@%p177 bra 	$L__BB0_135;
	st.global.f32 	[%rd8+4], %f349;
$L__BB0_135:
	ld.param.u32 	%r760, [_Z28matrix_multiplication_kernelPKfS0_Pfiii_param_5];
	ld.param.u32 	%r656, [_Z28matrix_multiplication_kernelPKfS0_Pfiii_param_3];
	setp.ge.s32 	%p178, %r26, %r656;
	setp.ge.s32 	%p179, %r12, %r760;
	or.pred  	%p180, %p178, %p179;
	@%p180 bra 	$L__BB0_137;
	st.global.f32 	[%rd8+8], %f341;
$L__BB0_137:
	ld.param.u32 	%r761, [_Z28matrix_multiplication_kernelPKfS0_Pfiii_param_5];
	ld.param.u32 	%r657, [_Z28matrix_multiplication_kernelPKfS0_Pfiii_param_3];
	setp.ge.s32 	%p181, %r26, %r657;
	setp.ge.s32 	%p182, %r13, %r761;
	or.pred  	%p183, %p181, %p182;
	@%p183 bra 	$L__BB0_139;
	st.global.f32 	[%rd8+12], %f333;
$L__BB0_139:
	ld.param.u32 	%r762, [_Z28matrix_multiplication_kernelPKfS0_Pfiii_param_5];
	ld.param.u32 	%r658, [_Z28matrix_multiplication_kernelPKfS0_Pfiii_param_3];
	setp.ge.s32 	%p184, %r26, %r658;
	setp.ge.s32 	%p185, %r14, %r762;
	or.pred  	%p186, %p184, %p185;
	@%p186 bra 	$L__BB0_141;
	st.global.f32 	[%rd8+16], %f325;
$L__BB0_141:
	ld.param.u32 	%r763, [_Z28matrix_multiplication_kernelPKfS0_Pfiii_param_5];
	ld.param.u32 	%r659, [_Z28matrix_multiplication_kernelPKfS0_Pfiii_param_3];
	setp.ge.s32 	%p187, %r26, %r659;
	setp.ge.s32 	%p188, %r15, %r763;
	or.pred  	%p189, %p187, %p188;
	@%p189 bra 	$L__BB0_143;
	st.global.f32 	[%rd8+20], %f317;
$L__BB0_143:
	ld.param.u32 	%r764, [_Z28matrix_multiplication_kernelPKfS0_Pfiii_param_5];
	ld.param.u32 	%r660, [_Z28matrix_multiplication_kernelPKfS0_Pfiii_param_3];
	setp.ge.s32 	%p190, %r26, %r660;
	setp.ge.s32 	%p191, %r16, %r764;
	or.pred  	%p192, %p190, %p191;
	@%p192 bra 	$L__BB0_145;
	st.global.f32 	[%rd8+24], %f309;
$L__BB0_145:
	ld.param.u32 	%r765, [_Z28matrix_multiplication_kernelPKfS0_Pfiii_param_5];
	ld.param.u32 	%r661, [_Z28matrix_multiplication_kernelPKfS0_Pfiii_param_3];
	setp.ge.s32 	%p193, %r26, %r661;
	setp.ge.s32 	%p194, %r17, %r765;
	or.pred  	%p195, %p193, %p194;
	@%p195 bra 	$L__BB0_147;
	st.global.f32 	[%rd8+28], %f301;
$L__BB0_147:
	ld.param.u32 	%r766, [_Z28matrix_multiplication_kernelPKfS0_Pfiii_param_5];
	ld.param.u32 	%r662, [_Z28matrix_multiplication_kernelPKfS0_Pfiii_param_3];
	setp.ge.s32 	%p196, %r597, %r766;
	add.s32 	%r28, %r2, 6;
	setp.ge.s32 	%p197, %r28, %r662;
	add.s32 	%r29, %r27, %r766;
	or.pred  	%p198, %p197, %p196;
	@%p198 bra 	$L__BB0_149;
	add.s32 	%r604, %r597, %r29;
	mul.wide.s32 	%rd96, %r604, 4;
	add.s64 	%rd97, %rd4, %rd96;
	st.global.f32 	[%rd97], %f356;
$L__BB0_149:
	ld.param.u32 	%r767, [_Z28matrix_multiplication_kernelPKfS0_Pfiii_param_5];
	ld.param.u32 	%r663, [_Z28matrix_multiplication_kernelPKfS0_Pfiii_param_3];
	setp.ge.s32 	%p199, %r28, %r663;
	setp.ge.s32 	%p200, %r11, %r767;
	cvt.s64.s32 	%rd98, %r29;
	add.s64 	%rd99, %rd1, %rd98;
	shl.b64 	%rd100, %rd99, 2;
	add.s64 	%rd9, %rd4, %rd100;
	or.pred  	%p201, %p199, %p200;
	@%p201 bra 	$L__BB0_151;
	st.global.f32 	[%rd9+4], %f348;
$L__BB0_151:
	ld.param.u32 	%r768, [_Z28matrix_multiplication_kernelPKfS0_Pfiii_param_5];
	ld.param.u32 	%r664, [_Z28matrix_multiplication_kernelPKfS0_Pfiii_param_3];
	setp.ge.s32 	%p202, %r28, %r664;
	setp.ge.s32 	%p203, %r12, %r768;
	or.pred  	%p204, %p202, %p203;
	@%p204 bra 	$L__BB0_153;
	st.global.f32 	[%rd9+8], %f340;
$L__BB0_153:
	ld.param.u32 	%r769, [_Z28matrix_multiplication_kernelPKfS0_Pfiii_param_5];
	ld.param.u32 	%r665, [_Z28matrix_multiplication_kernelPKfS0_Pfiii_param_3];
	setp.ge.s32 	%p205, %r28, %r665;
	setp.ge.s32 	%p206, %r13, %r769;
	or.pred  	%p207, %p205, %p206;
	@%p207 bra 	$L__BB0_155;
	st.global.f32 	[%rd9+12], %f332;
$L__BB0_155:
	ld.param.u32 	%r770, [_Z28matrix_multiplication_kernelPKfS0_Pfiii_param_5];
	ld.param.u32 	%r666, [_Z28matrix_multiplication_kernelPKfS0_Pfiii_param_3];
	setp.ge.s32 	%p208, %r28, %r666;
	setp.ge.s32 	%p209, %r14, %r770;
	or.pred  	%p210, %p208, %p209;
	@%p210 bra 	$L__BB0_157;
	st.global.f32 	[%rd9+16], %f324;
$L__BB0_157:
	ld.param.u32 	%r771, [_Z28matrix_multiplication_kernelPKfS0_Pfiii_param_5];
	ld.param.u32 	%r667, [_Z28matrix_multiplication_kernelPKfS0_Pfiii_param_3];
	setp.ge.s32 	%p211, %r28, %r667;
	setp.ge.s32 	%p212, %r15, %r771;
	or.pred  	%p213, %p211, %p212;
	@%p213 bra 	$L__BB0_159;
	st.global.f32 	[%rd9+20], %f316;
$L__BB0_159:
	ld.param.u32 	%r772, [_Z28matrix_multiplication_kernelPKfS0_Pfiii_param_5];
	ld.param.u32 	%r668, [_Z28matrix_multiplication_kernelPKfS0_Pfiii_param_3];
	setp.ge.s32 	%p214, %r28, %r668;
	setp.ge.s32 	%p215, %r16, %r772;
	or.pred  	%p216, %p214, %p215;
	@%p216 bra 	$L__BB0_161;
	st.global.f32 	[%rd9+24], %f308;
$L__BB0_161:
	ld.param.u32 	%r773, [_Z28matrix_multiplication_kernelPKfS0_Pfiii_param_5];
	ld.param.u32 	%r669, [_Z28matrix_multiplication_kernelPKfS0_Pfiii_param_3];
	setp.ge.s32 	%p217, %r28, %r669;
	setp.ge.s32 	%p218, %r17, %r773;
	or.pred  	%p219, %p217, %p218;
	@%p219 bra 	$L__BB0_163;
	st.global.f32 	[%rd9+28], %f300;
$L__BB0_163:
	ld.param.u32 	%r774, [_Z28matrix_multiplication_kernelPKfS0_Pfiii_param_5];
	ld.param.u32 	%r670, [_Z28matrix_multiplication_kernelPKfS0_Pfiii_param_3];
	setp.ge.s32 	%p220, %r597, %r774;
	add.s32 	%r30, %r2, 7;
	setp.ge.s32 	%p221, %r30, %r670;
	add.s32 	%r31, %r29, %r774;
	or.pred  	%p222, %p221, %p220;
	@%p222 bra 	$L__BB0_165;
	add.s32 	%r605, %r597, %r31;
	mul.wide.s32 	%rd101, %r605, 4;
	add.s64 	%rd102, %rd4, %rd101;
	st.global.f32 	[%rd102], %f355;
$L__BB0_165:
	ld.param.u32 	%r775, [_Z28matrix_multiplication_kernelPKfS0_Pfiii_param_5];
	ld.param.u32 	%r671, [_Z28matrix_multiplication_kernelPKfS0_Pfiii_param_3];
	setp.ge.s32 	%p223, %r30, %r671;
	setp.ge.s32 	%p224, %r11, %r775;
	cvt.s64.s32 	%rd103, %r31;
	add.s64 	%rd104, %rd1, %rd103;
	shl.b64 	%rd105, %rd104, 2;
	add.s64 	%rd10, %rd4, %rd105;
	or.pred  	%p225, %p223, %p224;
	@%p225 bra 	$L__BB0_167;
	st.global.f32 	[%rd10+4], %f347;
$L__BB0_167:
	ld.param.u32 	%r776, [_Z28matrix_multiplication_kernelPKfS0_Pfiii_param_5];
	ld.param.u32 	%r672, [_Z28matrix_multiplication_kernelPKfS0_Pfiii_param_3];
	setp.ge.s32 	%p226, %r30, %r672;
	setp.ge.s32 	%p227, %r12, %r776;
	or.pred  	%p228, %p226, %p227;
	@%p228 bra 	$L__BB0_169;
	st.global.f32 	[%rd10+8], %f339;
$L__BB0_169:
	ld.param.u32 	%r777, [_Z28matrix_multiplication_kernelPKfS0_Pfiii_param_5];
	ld.param.u32 	%r673, [_Z28matrix_multiplication_kernelPKfS0_Pfiii_param_3];
	setp.ge.s32 	%p229, %r30, %r673;
	setp.ge.s32 	%p230, %r13, %r777;
	or.pred  	%p231, %p229, %p230;
	@%p231 bra 	$L__BB0_171;
	st.global.f32 	[%rd10+12], %f331;
$L__BB0_171:
	ld.param.u32 	%r778, [_Z28matrix_multiplication_kernelPKfS0_Pfiii_param_5];
	ld.param.u32 	%r674, [_Z28matrix_multiplication_kernelPKfS0_Pfiii_param_3];
	setp.ge.s32 	%p232, %r30, %r674;
	setp.ge.s32 	%p233, %r14, %r778;
	or.pred  	%p234, %p232, %p233;
	@%p234 bra 	$L__BB0_173;
	st.global.f32 	[%rd10+16], %f323;
$L__BB0_173:
	ld.param.u32 	%r779, [_Z28matrix_multiplication_kernelPKfS0_Pfiii_param_5];
	ld.param.u32 	%r675, [_Z28matrix_multiplication_kernelPKfS0_Pfiii_param_3];
	setp.ge.s32 	%p235, %r30, %r675;
	setp.ge.s32 	%p236, %r15, %r779;
	or.pred  	%p237, %p235, %p236;
	@%p237 bra 	$L__BB0_175;
	st.global.f32 	[%rd10+20], %f315;
$L__BB0_175:
	ld.param.u32 	%r780, [_Z28matrix_multiplication_kernelPKfS0_Pfiii_param_5];
	ld.param.u32 	%r676, [_Z28matrix_multiplication_kernelPKfS0_Pfiii_param_3];
	setp.ge.s32 	%p238, %r30, %r676;
	setp.ge.s32 	%p239, %r16, %r780;
	or.pred  	%p240, %p238, %p239;
	@%p240 bra 	$L__BB0_177;
	st.global.f32 	[%rd10+24], %f307;
$L__BB0_177:
	ld.param.u32 	%r781, [_Z28matrix_multiplication_kernelPKfS0_Pfiii_param_5];
	ld.param.u32 	%r677, [_Z28matrix_multiplication_kernelPKfS0_Pfiii_param_3];
	setp.ge.s32 	%p241, %r30, %r677;
	setp.ge.s32 	%p242, %r17, %r781;
	or.pred  	%p243, %p241, %p242;
	@%p243 bra 	$L__BB0_179;
	st.global.f32 	[%rd10+28], %f299;
$L__BB0_179:
	ret;

}


// ===== COMPILED SASS (sm_100) =====

	.target	sm_100

	.elftype	@"ET_EXEC"


//--------------------- .note.nv.tkinfo           --------------------------
	.section	.note.nv.tkinfo,"",@"SHT_NOTE"
	.sectionflags	@"SHF_NOTE_NV_TKINFO"
	.tkinfo
        /*0018*/ 	.word	0x00000002
        /*0030*/ 	.string	""
        /*0030*/ 	.string	"ptxas"
        /*0030*/ 	.string	"Cuda compilation tools, release 13.0, V13.0.88"
        /*0030*/ 	.string	"Build cuda_13.0.r13.0/compiler.36424714_0"
        /*0030*/ 	.string	"-arch sm_100 -m 64 "



//--------------------- .note.nv.cuinfo           --------------------------
	.section	.note.nv.cuinfo,"",@"SHT_NOTE"
	.sectionflags	@"SHF_NOTE_NV_CUINFO"
        /*0018*/ 	.short	0x0002
        /*001a*/ 	.short	0x0064
        /*001c*/ 	.short	0x0082
	.zero		2


//--------------------- .nv.info                  --------------------------
	.section	.nv.info,"",@"SHT_CUDA_INFO"
	.align	4


	//----- nvinfo : EIATTR_REGCOUNT
	.align		4
        /*0000*/ 	.byte	0x04, 0x2f
        /*0002*/ 	.short	(.L_1 - .L_0)
	.align		4
.L_0:
        /*0004*/ 	.word	index@(_Z28matrix_multiplication_kernelPKfS0_Pfiii)
        /*0008*/ 	.word	0x00000060


	//----- nvinfo : EIATTR_FRAME_SIZE
	.align		4
.L_1:
        /*000c*/ 	.byte	0x04, 0x11
        /*000e*/ 	.short	(.L_3 - .L_2)
	.align		4
.L_2:
        /*0010*/ 	.word	index@(_Z28matrix_multiplication_kernelPKfS0_Pfiii)
        /*0014*/ 	.word	0x00000000


	//----- nvinfo : EIATTR_MIN_STACK_SIZE
	.align		4
.L_3:
        /*0018*/ 	.byte	0x04, 0x12
        /*001a*/ 	.short	(.L_5 - .L_4)
	.align		4
.L_4:
        /*001c*/ 	.word	index@(_Z28matrix_multiplication_kernelPKfS0_Pfiii)
        /*0020*/ 	.word	0x00000000
.L_5:


//--------------------- .nv.compat                --------------------------
	.section	.nv.compat,"",@"SHT_CUDA_COMPAT_INFO"
	.align	4
        /*0000*/ 	.byte	0x02, 0x09, 0x00, 0x00, 0x02, 0x02, 0x01, 0x00, 0x02, 0x05, 0x05, 0x00, 0x03, 0x07, 0x01, 0x01
        /*0010*/ 	.byte	0x02, 0x03, 0x00, 0x00, 0x02, 0x06, 0x01, 0x00, 0x04, 0x0b, 0x08, 0x00, 0x09, 0x00, 0x00, 0x00
        /*0020*/ 	.byte	0x00, 0x00, 0x00, 0x00


//--------------------- .nv.info._Z28matrix_multiplication_kernelPKfS0_Pfiii --------------------------
	.section	.nv.info._Z28matrix_multiplication_kernelPKfS0_Pfiii,"",@"SHT_CUDA_INFO"
	.sectionflags	@""
	.align	4


	//----- nvinfo : EIATTR_CUDA_API_VERSION
	.align		4
        /*0000*/ 	.byte	0x04, 0x37
        /*0002*/ 	.short	(.L_7 - .L_6)
.L_6:
        /*0004*/ 	.word	0x00000082


	//----- nvinfo : EIATTR_KPARAM_INFO
	.align		4
.L_7:
        /*0008*/ 	.byte	0x04, 0x17
        /*000a*/ 	.short	(.L_9 - .L_8)
.L_8:
        /*000c*/ 	.word	0x00000000
        /*0010*/ 	.short	0x0005
        /*0012*/ 	.short	0x0020
        /*0014*/ 	.byte	0x00, 0xf0, 0x11, 0x00


	//----- nvinfo : EIATTR_KPARAM_INFO
	.align		4
.L_9:
        /*0018*/ 	.byte	0x04, 0x17
        /*001a*/ 	.short	(.L_11 - .L_10)
.L_10:
        /*001c*/ 	.word	0x00000000
        /*0020*/ 	.short	0x0004
        /*0022*/ 	.short	0x001c
        /*0024*/ 	.byte	0x00, 0xf0, 0x11, 0x00


	//----- nvinfo : EIATTR_KPARAM_INFO
	.align		4
.L_11:
        /*0028*/ 	.byte	0x04, 0x17
        /*002a*/ 	.short	(.L_13 - .L_12)
.L_12:
        /*002c*/ 	.word	0x00000000
        /*0030*/ 	.short	0x0003
        /*0032*/ 	.short	0x0018
        /*0034*/ 	.byte	0x00, 0xf0, 0x11, 0x00


	//----- nvinfo : EIATTR_KPARAM_INFO
	.align		4
.L_13:
        /*0038*/ 	.byte	0x04, 0x17
        /*003a*/ 	.short	(.L_15 - .L_14)
.L_14:
        /*003c*/ 	.word	0x00000000
        /*0040*/ 	.short	0x0002
        /*0042*/ 	.short	0x0010
        /*0044*/ 	.byte	0x00, 0xf5, 0x21, 0x00


	//----- nvinfo : EIATTR_KPARAM_INFO
	.align		4
.L_15:
        /*0048*/ 	.byte	0x04, 0x17
        /*004a*/ 	.short	(.L_17 - .L_16)
.L_16:
        /*004c*/ 	.word	0x00000000
        /*0050*/ 	.short	0x0001
        /*0052*/ 	.short	0x0008
        /*0054*/ 	.byte	0x00, 0xf5, 0x21, 0x00


	//----- nvinfo : EIATTR_KPARAM_INFO
	.align		4
.L_17:
        /*0058*/ 	.byte	0x04, 0x17
        /*005a*/ 	.short	(.L_19 - .L_18)
.L_18:
        /*005c*/ 	.word	0x00000000
        /*0060*/ 	.short	0x0000
        /*0062*/ 	.short	0x0000
        /*0064*/ 	.byte	0x00, 0xf5, 0x21, 0x00


	//----- nvinfo : EIATTR_SPARSE_MMA_MASK
	.align		4
.L_19:
        /*0068*/ 	.byte	0x03, 0x50
        /*006a*/ 	.short	0x0000


	//----- nvinfo : EIATTR_MAXREG_COUNT
	.align		4
        /*006c*/ 	.byte	0x03, 0x1b
        /*006e*/ 	.short	0x00ff


	//----- nvinfo : EIATTR_NUM_BARRIERS
	.align		4
        /*0070*/ 	.byte	0x02, 0x4c
        /*0072*/ 	.byte	0x01
	.zero		1


	//----- nvinfo : EIATTR_MERCURY_ISA_VERSION
	.align		4
        /*0074*/ 	.byte	0x03, 0x5f
        /*0076*/ 	.short	0x0101


	//----- nvinfo : EIATTR_VRC_CTA_INIT_COUNT
	.align		4
        /*0078*/ 	.byte	0x02, 0x4a
	.zero		1
	.zero		1


	//----- nvinfo : EIATTR_EXIT_INSTR_OFFSETS
	.align		4
        /*007c*/ 	.byte	0x04, 0x1c
        /*007e*/ 	.short	(.L_21 - .L_20)


	//   ....[0]....
.L_20:
        /*0080*/ 	.word	0x00002790


	//   ....[1]....
        /*0084*/ 	.word	0x000027b0


	//----- nvinfo : EIATTR_CBANK_PARAM_SIZE
	.align		4
.L_21:
        /*0088*/ 	.byte	0x03, 0x19
        /*008a*/ 	.short	0x0024


	//----- nvinfo : EIATTR_PARAM_CBANK
	.align		4
        /*008c*/ 	.byte	0x04, 0x0a
        /*008e*/ 	.short	(.L_23 - .L_22)
	.align		4
.L_22:
        /*0090*/ 	.word	index@(.nv.constant0._Z28matrix_multiplication_kernelPKfS0_Pfiii)
        /*0094*/ 	.short	0x0380
        /*0096*/ 	.short	0x0024


	//----- nvinfo : EIATTR_SW_WAR
	.align		4
.L_23:
        /*0098*/ 	.byte	0x04, 0x36
        /*009a*/ 	.short	(.L_25 - .L_24)
.L_24:
        /*009c*/ 	.word	0x00000008
.L_25:


//--------------------- .nv.callgraph             --------------------------
	.section	.nv.callgraph,"",@"SHT_CUDA_CALLGRAPH"
	.align	4
	.sectionentsize	8
	.align		4
        /*0000*/ 	.word	0x00000000
	.align		4
        /*0004*/ 	.word	0xffffffff
	.align		4
        /*0008*/ 	.word	0x00000000
	.align		4
        /*000c*/ 	.word	0xfffffffe
	.align		4
        /*0010*/ 	.word	0x00000000
	.align		4
        /*0014*/ 	.word	0xfffffffd
	.align		4
        /*0018*/ 	.word	0x00000000
	.align		4
        /*001c*/ 	.word	0xfffffffc


//--------------------- .text._Z28matrix_multiplication_kernelPKfS0_Pfiii --------------------------
	.section	.text._Z28matrix_multiplication_kernelPKfS0_Pfiii,"ax",@progbits
	.align	128
        .global         _Z28matrix_multiplication_kernelPKfS0_Pfiii
        .type           _Z28matrix_multiplication_kernelPKfS0_Pfiii,@function
        .size           _Z28matrix_multiplication_kernelPKfS0_Pfiii,(.L_x_4 - _Z28matrix_multiplication_kernelPKfS0_Pfiii)
        .other          _Z28matrix_multiplication_kernelPKfS0_Pfiii,@"STO_CUDA_ENTRY STV_DEFAULT"
_Z28matrix_multiplication_kernelPKfS0_Pfiii:
.text._Z28matrix_multiplication_kernelPKfS0_Pfiii:
[----:B------:R-:W-:Y:S01]  /*0000*/  LDC R1, c[0x0][0x37c] ;  /* 0x0000df00ff017b82 */ /* 0x000fe20000000800 */
[----:B------:R-:W0:Y:S01]  /*0010*/  LDCU UR4, c[0x0][0x39c] ;  /* 0x00007380ff0477ac */ /* 0x000e220008000800 */
[----:B------:R-:W-:Y:S01]  /*0020*/  IMAD.MOV.U32 R0, RZ, RZ, RZ ;  /* 0x000000ffff007224 */ /* 0x000fe200078e00ff */
[----:B------:R-:W-:Y:S02]  /*0030*/  CS2R R2, SRZ ;  /* 0x0000000000027805 */ /* 0x000fe4000001ff00 */
[----:B------:R-:W-:Y:S01]  /*0040*/  CS2R R4, SRZ ;  /* 0x0000000000047805 */ /* 0x000fe2000001ff00 */
[----:B------:R-:W1:Y:S01]  /*0050*/  LDCU.64 UR8, c[0x0][0x358] ;  /* 0x00006b00ff0877ac */ /* 0x000e620008000a00 */
[----:B------:R-:W-:Y:S02]  /*0060*/  CS2R R6, SRZ ;  /* 0x0000000000067805 */ /* 0x000fe4000001ff00 */
[----:B------:R-:W-:Y:S02]  /*0070*/  CS2R R8, SRZ ;  /* 0x0000000000087805 */ /* 0x000fe4000001ff00 */
[----:B------:R-:W-:-:S02]  /*0080*/  CS2R R10, SRZ ;  /* 0x00000000000a7805 */ /* 0x000fc4000001ff00 */
[----:B------:R-:W-:Y:S02]  /*0090*/  CS2R R12, SRZ ;  /* 0x00000000000c7805 */ /* 0x000fe4000001ff00 */
[----:B------:R-:W-:Y:S02]  /*00a0*/  CS2R R14, SRZ ;  /* 0x00000000000e7805 */ /* 0x000fe4000001ff00 */
[----:B------:R-:W-:Y:S02]  /*00b0*/  CS2R R16, SRZ ;  /* 0x0000000000107805 */ /* 0x000fe4000001ff00 */
[----:B------:R-:W-:Y:S02]  /*00c0*/  CS2R R18, SRZ ;  /* 0x0000000000127805 */ /* 0x000fe4000001ff00 */
[----:B------:R-:W-:Y:S02]  /*00d0*/  CS2R R20, SRZ ;  /* 0x0000000000147805 */ /* 0x000fe4000001ff00 */
[----:B------:R-:W-:-:S02]  /*00e0*/  CS2R R22, SRZ ;  /* 0x0000000000167805 */ /* 0x000fc4000001ff00 */
[----:B------:R-:W-:Y:S02]  /*00f0*/  CS2R R32, SRZ ;  /* 0x0000000000207805 */ /* 0x000fe4000001ff00 */
[----:B------:R-:W-:Y:S02]  /*0100*/  CS2R R34, SRZ ;  /* 0x0000000000227805 */ /* 0x000fe4000001ff00 */
[----:B------:R-:W-:Y:S02]  /*0110*/  CS2R R36, SRZ ;  /* 0x0000000000247805 */ /* 0x000fe4000001ff00 */
[----:B------:R-:W-:Y:S02]  /*0120*/  CS2R R38, SRZ ;  /* 0x0000000000267805 */ /* 0x000fe4000001ff00 */
[----:B0-----:R-:W-:Y:S02]  /*0130*/  I2FP.F32.S32 R24, UR4 ;  /* 0x0000000400187c45 */ /* 0x001fe40008201400 */
[----:B------:R-:W-:-:S02]  /*0140*/  CS2R R40, SRZ ;  /* 0x0000000000287805 */ /* 0x000fc4000001ff00 */
[----:B------:R-:W-:Y:S02]  /*0150*/  CS2R R42, SRZ ;  /* 0x00000000002a7805 */ /* 0x000fe4000001ff00 */
[----:B------:R-:W-:Y:S02]  /*0160*/  CS2R R44, SRZ ;  /* 0x00000000002c7805 */ /* 0x000fe4000001ff00 */
[----:B------:R-:W-:Y:S01]  /*0170*/  CS2R R46, SRZ ;  /* 0x00000000002e7805 */ /* 0x000fe2000001ff00 */
[----:B------:R-:W-:Y:S01]  /*0180*/  FMUL R24, R24, 0.0625 ;  /* 0x3d80000018187820 */ /* 0x000fe20000400000 */
[----:B------:R-:W-:Y:S01]  /*0190*/  CS2R R48, SRZ ;  /* 0x0000000000307805 */ /* 0x000fe2000001ff00 */
[----:B------:R-:W-:Y:S01]  /*01a0*/  IMAD.MOV.U32 R50, RZ, RZ, RZ ;  /* 0x000000ffff327224 */ /* 0x000fe200078e00ff */
[----:B------:R-:W-:Y:S01]  /*01b0*/  CS2R R52, SRZ ;  /* 0x0000000000347805 */ /* 0x000fe2000001ff00 */
[----:B------:R-:W0:Y:S01]  /*01c0*/  FRND.CEIL R51, R24 ;  /* 0x0000001800337307 */ /* 0x000e220000209000 */
        /* <DEDUP_REMOVED lines=8> */
[----:B------:R-:W-:Y:S01]  /*0250*/  CS2R R70, SRZ ;  /* 0x0000000000467805 */ /* 0x000fe2000001ff00 */
[----:B------:R-:W-:Y:S02]  /*0260*/  IMAD.MOV.U32 R73, RZ, RZ, RZ ;  /* 0x000000ffff497224 */ /* 0x000fe400078e00ff */
[----:B------:R-:W-:Y:S01]  /*0270*/  IMAD.MOV.U32 R75, RZ, RZ, RZ ;  /* 0x000000ffff4b7224 */ /* 0x000fe200078e00ff */
[----:B0-----:R-:W-:-:S13]  /*0280*/  FSETP.GT.AND P0, PT, R51, RZ, PT ;  /* 0x000000ff3300720b */ /* 0x001fda0003f04000 */
[----:B-1----:R-:W-:Y:S05]  /*0290*/  @!P0 BRA `(.L_x_0) ;  /* 0x0000001400788947 */ /* 0x002fea0003800000 */
[----:B------:R-:W0:Y:S01]  /*02a0*/  S2R R77, SR_TID.X ;  /* 0x00000000004d7919 */ /* 0x000e220000002100 */
[----:B------:R-:W1:Y:S01]  /*02b0*/  S2UR UR5, SR_CgaCtaId ;  /* 0x00000000000579c3 */ /* 0x000e620000008800 */
[----:B------:R-:W-:-:S07]  /*02c0*/  UMOV UR4, 0x400 ;  /* 0x0000040000047882 */ /* 0x000fce0000000000 */
[----:B------:R-:W2:Y:S01]  /*02d0*/  S2UR UR6, SR_CTAID.Y ;  /* 0x00000000000679c3 */ /* 0x000ea20000002600 */
[----:B-1----:R-:W-:-:S06]  /*02e0*/  ULEA UR5, UR5, UR4, 0x18 ;  /* 0x0000000405057291 */ /* 0x002fcc000f8ec0ff */
[----:B------:R-:W-:Y:S01]  /*02f0*/  IMAD.U32 R72, RZ, RZ, UR5 ;  /* 0x00000005ff487e24 */ /* 0x000fe2000f8e00ff */
[----:B0-----:R-:W-:Y:S01]  /*0300*/  SHF.R.U32.HI R76, RZ, 0x4, R77 ;  /* 0x00000004ff4c7819 */ /* 0x001fe2000001164d */
[C---:B------:R-:W-:Y:S01]  /*0310*/  IMAD.SHL.U32 R0, R77.reuse, 0x4, RZ ;  /* 0x000000044d007824 */ /* 0x040fe200078e00ff */
[----:B--2---:R-:W-:Y:S01]  /*0320*/  USHF.L.U32 UR4, UR6, 0x7, URZ ;  /* 0x0000000706047899 */ /* 0x004fe200080006ff */
[----:B------:R-:W-:-:S03]  /*0330*/  LOP3.LUT R77, R77, 0xf, RZ, 0xc0, !PT ;  /* 0x0000000f4d4d7812 */ /* 0x000fc600078ec0ff */
[----:B------:R-:W-:Y:S01]  /*0340*/  LOP3.LUT R25, R0, 0x3c, RZ, 0xc0, !PT ;  /* 0x0000003c00197812 */ /* 0x000fe200078ec0ff */
[----:B------:R-:W-:Y:S01]  /*0350*/  IMAD.MOV.U32 R0, RZ, RZ, RZ ;  /* 0x000000ffff007224 */ /* 0x000fe200078e00ff */
[----:B------:R-:W-:Y:S01]  /*0360*/  LOP3.LUT R74, R76, UR4, RZ, 0xfc, !PT ;  /* 0x000000044c4a7c12 */ /* 0x000fe2000f8efcff */
[----:B------:R-:W-:Y:S02]  /*0370*/  UMOV UR4, URZ ;  /* 0x000000ff00047c82 */ /* 0x000fe40008000000 */
[----:B------:R-:W-:Y:S02]  /*0380*/  IMAD.IADD R25, R25, 0x1, R72 ;  /* 0x0000000119197824 */ /* 0x000fe400078e0248 */
[----:B------:R-:W-:Y:S02]  /*0390*/  VIADD R78, R74, 0x10 ;  /* 0x000000104a4e7836 */ /* 0x000fe40000000000 */
[----:B------:R-:W-:-:S07]  /*03a0*/  IMAD R76, R76, 0x40, R25 ;  /* 0x000000404c4c7824 */ /* 0x000fce00078e0219 */
.L_x_2:
[----:B------:R-:W0:Y:S01]  /*03b0*/  LDCU.64 UR6, c[0x0][0x398] ;  /* 0x00007300ff0677ac */ /* 0x000e220008000a00 */
[----:B------:R-:W1:Y:S01]  /*03c0*/  S2R R79, SR_TID.X ;  /* 0x00000000004f7919 */ /* 0x000e620000002100 */
[----:B------:R-:W2:Y:S01]  /*03d0*/  S2UR UR5, SR_CTAID.Y ;  /* 0x00000000000579c3 */ /* 0x000ea20000002600 */
[----:B------:R-:W-:Y:S01]  /*03e0*/  IMAD.MOV.U32 R91, RZ, RZ, RZ ;  /* 0x000000ffff5b7224 */ /* 0x000fe200078e00ff */
[----:B------:R-:W-:-:S06]  /*03f0*/  USHF.L.U32 UR10, UR4, 0x4, URZ ;  /* 0x00000004040a7899 */ /* 0x000fcc00080006ff */
[----:B------:R-:W-:-:S04]  /*0400*/  LOP3.LUT R81, R77, UR10, RZ, 0xfc, !PT ;  /* 0x0000000a4d517c12 */ /* 0x000fc8000f8efcff */
[C---:B0-----:R-:W-:Y:S01]  /*0410*/  ISETP.GE.AND P3, PT, R81.reuse, UR7, PT ;  /* 0x0000000751007c0c */ /* 0x041fe2000bf66270 */
[----:B------:R-:W-:Y:S01]  /*0420*/  IMAD.U32 R28, RZ, RZ, UR7 ;  /* 0x00000007ff1c7e24 */ /* 0x000fe2000f8e00ff */
[----:B------:R-:W-:Y:S02]  /*0430*/  ISETP.GE.AND P1, PT, R81, UR7, PT ;  /* 0x0000000751007c0c */ /* 0x000fe4000bf26270 */
[----:B------:R-:W-:Y:S02]  /*0440*/  ISETP.LT.AND P0, PT, R74, UR6, !P3 ;  /* 0x000000064a007c0c */ /* 0x000fe4000df01270 */
[----:B------:R-:W-:Y:S01]  /*0450*/  ISETP.LT.AND P3, PT, R78, UR6, !P3 ;  /* 0x000000064e007c0c */ /* 0x000fe2000df61270 */
[----:B--2---:R-:W-:Y:S01]  /*0460*/  USHF.L.U32 UR5, UR5, 0x7, URZ ;  /* 0x0000000705057899 */ /* 0x004fe200080006ff */
[----:B-1----:R-:W-:-:S09]  /*0470*/  SHF.R.U32.HI R31, RZ, 0x4, R79 ;  /* 0x00000004ff1f7819 */ /* 0x002fd2000001164f */
[----:B------:R-:W0:Y:S01]  /*0480*/  @P0 LDC.64 R26, c[0x0][0x380] ;  /* 0x0000e000ff1a0b82 */ /* 0x000e220000000a00 */
[----:B------:R-:W-:Y:S01]  /*0490*/  @P0 IMAD R29, R74, UR7, R81 ;  /* 0x000000074a1d0c24 */ /* 0x000fe2000f8e0251 */
[----:B------:R-:W-:Y:S01]  /*04a0*/  LOP3.LUT R74, R31, UR5, RZ, 0xfc, !PT ;  /* 0x000000051f4a7c12 */ /* 0x000fe2000f8efcff */
[----:B------:R-:W-:Y:S01]  /*04b0*/  @P3 IMAD.SHL.U32 R28, R28, 0x10, RZ ;  /* 0x000000101c1c3824 */ /* 0x000fe200078e00ff */
[C---:B------:R-:W-:Y:S01]  /*04c0*/  LOP3.LUT R77, R79.reuse, 0xf, RZ, 0xc0, !PT ;  /* 0x0000000f4f4d7812 */ /* 0x040fe200078ec0ff */
[----:B------:R-:W-:Y:S01]  /*04d0*/  IMAD.U32 R87, RZ, RZ, UR7 ;  /* 0x00000007ff577e24 */ /* 0x000fe2000f8e00ff */
[----:B------:R-:W-:Y:S01]  /*04e0*/  @P3 SHF.R.U32.HI R30, RZ, 0x4, R79 ;  /* 0x00000004ff1e3819 */ /* 0x000fe2000001164f */
[C---:B------:R-:W-:Y:S01]  /*04f0*/  VIADD R80, R74.reuse, 0x20 ;  /* 0x000000204a507836 */ /* 0x040fe20000000000 */
[----:B------:R-:W1:Y:S01]  /*0500*/  @P3 LDC.64 R24, c[0x0][0x380] ;  /* 0x0000e000ff183b82 */ /* 0x000e620000000a00 */
[----:B------:R-:W-:Y:S01]  /*0510*/  LOP3.LUT R82, R74, 0x40, RZ, 0xfc, !PT ;  /* 0x000000404a527812 */ /* 0x000fe200078efcff */
[----:B------:R-:W-:Y:S01]  /*0520*/  IMAD.U32 R93, RZ, RZ, UR7 ;  /* 0x00000007ff5d7e24 */ /* 0x000fe2000f8e00ff */
[----:B------:R-:W-:Y:S01]  /*0530*/  @P3 LOP3.LUT R83, R30, UR5, RZ, 0xfc, !PT ;  /* 0x000000051e533c12 */ /* 0x000fe2000f8efcff */
[----:B------:R-:W-:Y:S01]  /*0540*/  USHF.L.U32 UR5, UR7, 0x5, URZ ;  /* 0x0000000507057899 */ /* 0x000fe200080006ff */
[----:B------:R-:W-:Y:S01]  /*0550*/  ISETP.LT.AND P6, PT, R80, UR6, !P1 ;  /* 0x0000000650007c0c */ /* 0x000fe2000cfc1270 */
[----:B------:R-:W-:Y:S01]  /*0560*/  @!P3 IMAD.SHL.U32 R84, R79, 0x4, RZ ;  /* 0x000000044f54b824 */ /* 0x000fe200078e00ff */
[----:B------:R-:W-:Y:S01]  /*0570*/  LOP3.LUT R80, R77, UR10, RZ, 0xfc, !PT ;  /* 0x0000000a4d507c12 */ /* 0x000fe2000f8efcff */
[----:B------:R-:W-:-:S03]  /*0580*/  @P3 IMAD R28, R83, UR7, R28 ;  /* 0x00000007531c3c24 */ /* 0x000fc6000f8e021c */
[----:B------:R-:W-:Y:S01]  /*0590*/  ISETP.GE.AND P2, PT, R80, UR7, PT ;  /* 0x0000000750007c0c */ /* 0x000fe2000bf46270 */
[----:B0-----:R-:W-:-:S03]  /*05a0*/  @P0 IMAD.WIDE R26, R29, 0x4, R26 ;  /* 0x000000041d1a0825 */ /* 0x001fc600078e021a */
[----:B------:R-:W-:Y:S01]  /*05b0*/  ISETP.LT.AND P4, PT, R82, UR6, !P2 ;  /* 0x0000000652007c0c */ /* 0x000fe2000d781270 */
[----:B------:R-:W-:Y:S01]  /*05c0*/  VIADD R29, R74, 0x30 ;  /* 0x000000304a1d7836 */ /* 0x000fe20000000000 */
[----:B------:R0:W2:Y:S04]  /*05d0*/  @P0 LDG.E R91, desc[UR8][R26.64] ;  /* 0x000000081a5b0981 */ /* 0x0000a8000c1e1900 */
[----:B------:R-:W-:Y:S01]  /*05e0*/  ISETP.LT.AND P1, PT, R29, UR6, !P1 ;  /* 0x000000061d007c0c */ /* 0x000fe2000cf21270 */
[----:B------:R-:W-:Y:S02]  /*05f0*/  IMAD.U32 R29, RZ, RZ, UR7 ;  /* 0x00000007ff1d7e24 */ /* 0x000fe4000f8e00ff */
[----:B------:R-:W-:Y:S02]  /*0600*/  @P3 IMAD.IADD R83, R28, 0x1, R81 ;  /* 0x000000011c533824 */ /* 0x000fe400078e0251 */
[----:B------:R-:W-:-:S02]  /*0610*/  @P6 IMAD R82, R74, R29, UR5 ;  /* 0x000000054a526e24 */ /* 0x000fc4000f8e021d */
[----:B-1----:R-:W-:Y:S01]  /*0620*/  @P3 IMAD.WIDE R24, R83, 0x4, R24 ;  /* 0x0000000453183825 */ /* 0x002fe200078e0218 */
[----:B------:R-:W1:Y:S03]  /*0630*/  @P6 LDC.64 R28, c[0x0][0x380] ;  /* 0x0000e000ff1c6b82 */ /* 0x000e660000000a00 */
[----:B------:R-:W-:Y:S02]  /*0640*/  @P6 IMAD.IADD R85, R82, 0x1, R81 ;  /* 0x0000000152556824 */ /* 0x000fe400078e0251 */
[----:B------:R-:W-:Y:S01]  /*0650*/  @P1 IMAD R82, R74, R87, UR5 ;  /* 0x000000054a521e24 */ /* 0x000fe2000f8e0257 */
[----:B------:R-:W-:Y:S02]  /*0660*/  USHF.L.U32 UR5, UR7, 0x6, URZ ;  /* 0x0000000607057899 */ /* 0x000fe400080006ff */
[----:B------:R-:W-:Y:S01]  /*0670*/  IMAD.U32 R83, RZ, RZ, UR7 ;  /* 0x00000007ff537e24 */ /* 0x000fe2000f8e00ff */
[----:B------:R-:W3:Y:S01]  /*0680*/  @P1 LDC.64 R86, c[0x0][0x380] ;  /* 0x0000e000ff561b82 */ /* 0x000ee20000000a00 */
[----:B------:R4:W5:Y:S02]  /*0690*/  @P3 LDG.E R81, desc[UR8][R24.64] ;  /* 0x0000000818513981 */ /* 0x000964000c1e1900 */
[----:B0-----:R-:W-:-:S02]  /*06a0*/  @P1 IMAD R26, R83, 0x10, R82 ;  /* 0x00000010531a1824 */ /* 0x001fc400078e0252 */
[C---:B------:R-:W-:Y:S02]  /*06b0*/  @P4 IMAD R83, R74.reuse, R83, UR5 ;  /* 0x000000054a534e24 */ /* 0x040fe4000f8e0253 */
[----:B------:R-:W-:Y:S02]  /*06c0*/  IMAD.U32 R82, RZ, RZ, UR4 ;  /* 0x00000004ff527e24 */ /* 0x000fe4000f8e00ff */
[----:B----4-:R-:W-:Y:S02]  /*06d0*/  VIADD R24, R74, 0x50 ;  /* 0x000000504a187836 */ /* 0x010fe40000000000 */
[----:B------:R-:W-:Y:S02]  /*06e0*/  @P4 IMAD.IADD R83, R80, 0x1, R83 ;  /* 0x0000000150534824 */ /* 0x000fe400078e0253 */
[----:B------:R-:W-:Y:S01]  /*06f0*/  IMAD.U32 R80, RZ, RZ, UR4 ;  /* 0x00000004ff507e24 */ /* 0x000fe2000f8e00ff */
[----:B------:R-:W-:Y:S01]  /*0700*/  ISETP.LT.AND P2, PT, R24, UR6, !P2 ;  /* 0x0000000618007c0c */ /* 0x000fe2000d741270 */
[--C-:B------:R-:W-:Y:S01]  /*0710*/  @P1 IMAD R27, R82, 0x10, R77.reuse ;  /* 0x00000010521b1824 */ /* 0x100fe200078e024d */
[----:B------:R-:W0:Y:S01]  /*0720*/  @P4 LDC.64 R24, c[0x0][0x380] ;  /* 0x0000e000ff184b82 */ /* 0x000e220000000a00 */
[----:B------:R-:W-:-:S02]  /*0730*/  IMAD R80, R80, 0x10, R77 ;  /* 0x0000001050507824 */ /* 0x000fc400078e024d */
[----:B------:R-:W-:Y:S02]  /*0740*/  @P1 IMAD.IADD R27, R26, 0x1, R27 ;  /* 0x000000011a1b1824 */ /* 0x000fe400078e021b */
[----:B------:R-:W-:Y:S01]  /*0750*/  VIADD R26, R74, 0x60 ;  /* 0x000000604a1a7836 */ /* 0x000fe20000000000 */
[----:B------:R-:W-:Y:S01]  /*0760*/  ISETP.GE.AND P0, PT, R80, UR7, PT ;  /* 0x0000000750007c0c */ /* 0x000fe2000bf06270 */
[----:B---3--:R-:W-:-:S03]  /*0770*/  @P1 IMAD.WIDE R86, R27, 0x4, R86 ;  /* 0x000000041b561825 */ /* 0x008fc600078e0256 */
[----:B------:R-:W-:Y:S02]  /*0780*/  ISETP.LT.AND P5, PT, R26, UR6, !P0 ;  /* 0x000000061a007c0c */ /* 0x000fe4000c7a1270 */
[----:B------:R-:W3:Y:S01]  /*0790*/  @P2 LDC.64 R26, c[0x0][0x380] ;  /* 0x0000e000ff1a2b82 */ /* 0x000ee20000000a00 */
[----:B-1----:R-:W-:Y:S01]  /*07a0*/  @P6 IMAD.WIDE R28, R85, 0x4, R28 ;  /* 0x00000004551c6825 */ /* 0x002fe200078e021c */
[----:B------:R-:W4:Y:S03]  /*07b0*/  @P1 LDG.E R89, desc[UR8][R86.64] ;  /* 0x0000000856591981 */ /* 0x000f26000c1e1900 */
[----:B------:R-:W-:Y:S01]  /*07c0*/  @P2 IMAD R82, R74, R93, UR5 ;  /* 0x000000054a522e24 */ /* 0x000fe2000f8e025d */
[----:B------:R1:W4:Y:S03]  /*07d0*/  @P6 LDG.E R85, desc[UR8][R28.64] ;  /* 0x000000081c556981 */ /* 0x000326000c1e1900 */
[----:B------:R-:W-:-:S02]  /*07e0*/  @P2 IMAD R82, R93, 0x10, R82 ;  /* 0x000000105d522824 */ /* 0x000fc400078e0252 */
[----:B-1----:R-:W-:-:S04]  /*07f0*/  IMAD.U32 R28, RZ, RZ, UR4 ;  /* 0x00000004ff1c7e24 */ /* 0x002fc8000f8e00ff */
[----:B------:R-:W-:Y:S02]  /*0800*/  @P2 IMAD R93, R28, 0x10, R77 ;  /* 0x000000101c5d2824 */ /* 0x000fe400078e024d */
[----:B0-----:R-:W-:-:S04]  /*0810*/  @P4 IMAD.WIDE R28, R83, 0x4, R24 ;  /* 0x00000004531c4825 */ /* 0x001fc800078e0218 */
[----:B------:R-:W-:Y:S01]  /*0820*/  @P2 IMAD.IADD R25, R93, 0x1, R82 ;  /* 0x000000015d192824 */ /* 0x000fe200078e0252 */
[----:B------:R0:W4:Y:S03]  /*0830*/  @P4 LDG.E R83, desc[UR8][R28.64] ;  /* 0x000000081c534981 */ /* 0x000126000c1e1900 */
[----:B---3--:R-:W-:Y:S02]  /*0840*/  @P2 IMAD.WIDE R26, R25, 0x4, R26 ;  /* 0x00000004191a2825 */ /* 0x008fe400078e021a */
[----:B------:R-:W0:Y:S02]  /*0850*/  @P5 LDC.64 R24, c[0x0][0x380] ;  /* 0x0000e000ff185b82 */ /* 0x000e240000000a00 */
[----:B------:R-:W-:Y:S02]  /*0860*/  IMAD.U32 R87, RZ, RZ, UR7 ;  /* 0x00000007ff577e24 */ /* 0x000fe4000f8e00ff */
[----:B------:R-:W-:Y:S01]  /*0870*/  IMAD.U32 R82, RZ, RZ, UR7 ;  /* 0x00000007ff527e24 */ /* 0x000fe2000f8e00ff */
[----:B------:R1:W3:Y:S01]  /*0880*/  @P2 LDG.E R27, desc[UR8][R26.64] ;  /* 0x000000081a1b2981 */ /* 0x0002e2000c1e1900 */
[----:B------:R-:W-:-:S04]  /*0890*/  @P5 IMAD R87, R74, R87, UR5 ;  /* 0x000000054a575e24 */ /* 0x000fc8000f8e0257 */
[----:B------:R-:W-:-:S04]  /*08a0*/  @P5 IMAD R87, R82, 0x20, R87 ;  /* 0x0000002052575824 */ /* 0x000fc800078e0257 */
[----:B------:R-:W-:-:S04]  /*08b0*/  @P5 IMAD.IADD R87, R80, 0x1, R87 ;  /* 0x0000000150575824 */ /* 0x000fc800078e0257 */
[----:B0-----:R-:W-:-:S05]  /*08c0*/  @P5 IMAD.WIDE R28, R87, 0x4, R24 ;  /* 0x00000004571c5825 */ /* 0x001fca00078e0218 */
[----:B------:R0:W3:Y:S01]  /*08d0*/  @P5 LDG.E R93, desc[UR8][R28.64] ;  /* 0x000000081c5d5981 */ /* 0x0000e2000c1e1900 */
[----:B------:R-:W-:-:S05]  /*08e0*/  VIADD R82, R74, 0x70 ;  /* 0x000000704a527836 */ /* 0x000fca0000000000 */
[----:B------:R-:W-:Y:S01]  /*08f0*/  ISETP.LT.AND P0, PT, R82, UR6, !P0 ;  /* 0x0000000652007c0c */ /* 0x000fe2000c701270 */
[----:B------:R-:W-:-:S12]  /*0900*/  IMAD.U32 R87, RZ, RZ, UR7 ;  /* 0x00000007ff577e24 */ /* 0x000fd8000f8e00ff */
[----:B------:R-:W0:Y:S01]  /*0910*/  @P0 LDC.64 R24, c[0x0][0x380] ;  /* 0x0000e000ff180b82 */ /* 0x000e220000000a00 */
[----:B-1----:R-:W-:-:S04]  /*0920*/  @P0 IMAD R26, R74, R87, UR5 ;  /* 0x000000054a1a0e24 */ /* 0x002fc8000f8e0257 */
[----:B------:R-:W-:-:S04]  /*0930*/  @P0 IMAD R26, R87, 0x20, R26 ;  /* 0x00000020571a0824 */ /* 0x000fc800078e021a */
[----:B------:R-:W-:-:S04]  /*0940*/  @P0 IMAD R87, R87, 0x10, R26 ;  /* 0x0000001057570824 */ /* 0x000fc800078e021a */
[----:B------:R-:W-:-:S04]  /*0950*/  @P0 IMAD.IADD R87, R80, 0x1, R87 ;  /* 0x0000000150570824 */ /* 0x000fc800078e0257 */
[----:B0-----:R-:W-:-:S05]  /*0960*/  @P0 IMAD.WIDE R24, R87, 0x4, R24 ;  /* 0x0000000457180825 */ /* 0x001fca00078e0218 */
[----:B------:R0:W3:Y:S01]  /*0970*/  @P0 LDG.E R82, desc[UR8][R24.64] ;  /* 0x0000000818520981 */ /* 0x0000e2000c1e1900 */
[----:B------:R-:W1:Y:S01]  /*0980*/  @P3 S2R R87, SR_CgaCtaId ;  /* 0x0000000000573919 */ /* 0x000e620000008800 */
[----:B------:R-:W0:Y:S01]  /*0990*/  S2UR UR6, SR_CgaCtaId ;  /* 0x00000000000679c3 */ /* 0x000e220000008800 */
[C---:B------:R-:W-:Y:S02]  /*09a0*/  @!P3 LOP3.LUT R29, R84.reuse, 0x3c, RZ, 0xc0, !PT ;  /* 0x0000003c541db812 */ /* 0x040fe400078ec0ff */
[----:B------:R-:W-:-:S04]  /*09b0*/  @!P3 LOP3.LUT R26, R84, 0xfc0, RZ, 0xc0, !PT ;  /* 0x00000fc0541ab812 */ /* 0x000fc800078ec0ff */
[----:B------:R-:W-:Y:S02]  /*09c0*/  @!P3 IADD3 R28, PT, PT, R26, R72, R29 ;  /* 0x000000481a1cb210 */ /* 0x000fe40007ffe01d */
[----:B------:R-:W-:Y:S01]  /*09d0*/  @P3 MOV R26, 0x400 ;  /* 0x00000400001a3802 */ /* 0x000fe20000000f00 */
[----:B------:R-:W-:Y:S01]  /*09e0*/  @P3 IMAD.SHL.U32 R84, R79, 0x4, RZ ;  /* 0x000000044f543824 */ /* 0x000fe200078e00ff */
[----:B------:R-:W-:Y:S02]  /*09f0*/  UMOV UR5, 0x400 ;  /* 0x0000040000057882 */ /* 0x000fe40000000000 */
[----:B------:R-:W-:Y:S02]  /*0a00*/  @!P6 IMAD.U32 R80, RZ, RZ, UR5 ;  /* 0x00000005ff50ee24 */ /* 0x000fe4000f8e00ff */
[----:B------:R-:W-:Y:S02]  /*0a10*/  @P3 LOP3.LUT R29, R84, 0x3c, RZ, 0xc0, !PT ;  /* 0x0000003c541d3812 */ /* 0x000fe400078ec0ff */
[----:B-1----:R-:W-:-:S02]  /*0a20*/  @P3 LEA R72, R87, R26, 0x18 ;  /* 0x0000001a57483211 */ /* 0x002fc400078ec0ff */
[----:B------:R-:W1:Y:S01]  /*0a30*/  S2R R26, SR_CTAID.X ;  /* 0x00000000001a7919 */ /* 0x000e620000002500 */
[----:B0-----:R-:W-:Y:S02]  /*0a40*/  @!P6 IMAD.U32 R87, RZ, RZ, UR6 ;  /* 0x00000006ff57ee24 */ /* 0x001fe4000f8e00ff */
[----:B------:R-:W-:Y:S01]  /*0a50*/  @P3 IMAD.IADD R25, R29, 0x1, R72 ;  /* 0x000000011d193824 */ /* 0x000fe200078e0248 */
[----:B------:R-:W-:Y:S02]  /*0a60*/  @!P6 LOP3.LUT R24, R84, 0xfc0, RZ, 0xc0, !PT ;  /* 0x00000fc05418e812 */ /* 0x000fe400078ec0ff */
[----:B------:R-:W-:Y:S01]  /*0a70*/  @!P6 LEA R72, R87, R80, 0x18 ;  /* 0x000000505748e211 */ /* 0x000fe200078ec0ff */
[----:B------:R-:W-:Y:S01]  /*0a80*/  @P6 IMAD.U32 R80, RZ, RZ, UR5 ;  /* 0x00000005ff506e24 */ /* 0x000fe2000f8e00ff */
[----:B------:R-:W0:Y:S01]  /*0a90*/  LDCU UR5, c[0x0][0x3a0] ;  /* 0x00007400ff0577ac */ /* 0x000e220008000800 */
[----:B------:R-:W-:Y:S01]  /*0aa0*/  @P6 IMAD.U32 R87, RZ, RZ, UR6 ;  /* 0x00000006ff576e24 */ /* 0x000fe2000f8e00ff */
[----:B--2---:R2:W-:Y:S02]  /*0ab0*/  STS [R76], R91 ;  /* 0x0000005b4c007388 */ /* 0x0045e40000000800 */
[----:B--2---:R-:W-:Y:S01]  /*0ac0*/  @P3 IMAD R76, R30, 0x40, R25 ;  /* 0x000000401e4c3824 */ /* 0x004fe200078e0219 */
[----:B------:R-:W-:-:S02]  /*0ad0*/  @!P6 IADD3 R25, PT, PT, R24, R72, R29 ;  /* 0x000000481819e210 */ /* 0x000fc40007ffe01d */
[----:B------:R-:W-:Y:S01]  /*0ae0*/  @P6 LEA R72, R87, R80, 0x18 ;  /* 0x0000005057486211 */ /* 0x000fe200078ec0ff */
[----:B------:R-:W-:Y:S04]  /*0af0*/  @!P3 STS [R28+0x400], RZ ;  /* 0x000400ff1c00b388 */ /* 0x000fe80000000800 */
[----:B------:R-:W-:Y:S01]  /*0b00*/  @P6 IMAD.IADD R24, R29, 0x1, R72 ;  /* 0x000000011d186824 */ /* 0x000fe200078e0248 */
[----:B-----5:R2:W-:Y:S03]  /*0b10*/  @P3 STS [R76+0x400], R81 ;  /* 0x000400514c003388 */ /* 0x0205e60000000800 */
[----:B--2---:R-:W-:Y:S02]  /*0b20*/  @P6 IMAD R76, R31, 0x40, R24 ;  /* 0x000000401f4c6824 */ /* 0x004fe400078e0218 */
[----:B-1----:R-:W-:Y:S01]  /*0b30*/  IMAD.SHL.U32 R24, R26, 0x80, RZ ;  /* 0x000000801a187824 */ /* 0x002fe200078e00ff */
[----:B------:R1:W-:Y:S01]  /*0b40*/  @!P6 STS [R25+0x800], RZ ;  /* 0x000800ff1900e388 */ /* 0x0003e20000000800 */
[----:B------:R-:W-:-:S03]  /*0b50*/  SHF.R.U32.HI R81, RZ, 0x7, R79 ;  /* 0x00000007ff517819 */ /* 0x000fc6000001164f */
[----:B------:R-:W-:Y:S01]  /*0b60*/  LOP3.LUT R24, R24, 0x7f, R79, 0xf8, !PT ;  /* 0x0000007f18187812 */ /* 0x000fe200078ef84f */
[----:B------:R-:W-:-:S03]  /*0b70*/  @P1 IMAD.IADD R28, R29, 0x1, R72 ;  /* 0x000000011d1c1824 */ /* 0x000fc600078e0248 */
[----:B0-----:R-:W-:Y:S02]  /*0b80*/  ISETP.GE.AND P3, PT, R24, UR5, PT ;  /* 0x0000000518007c0c */ /* 0x001fe4000bf66270 */
[----:B------:R-:W-:Y:S02]  /*0b90*/  LOP3.LUT R30, R81, UR10, RZ, 0xfc, !PT ;  /* 0x0000000a511e7c12 */ /* 0x000fe4000f8efcff */
[----:B-1----:R-:W-:Y:S01]  /*0ba0*/  @!P4 LOP3.LUT R25, R84, 0xfc0, RZ, 0xc0, !PT ;  /* 0x00000fc05419c812 */ /* 0x002fe200078ec0ff */
[----:B----4-:R0:W-:Y:S01]  /*0bb0*/  @P6 STS [R76+0x800], R85 ;  /* 0x000800554c006388 */ /* 0x0101e20000000800 */
[----:B------:R-:W-:Y:S02]  /*0bc0*/  ISETP.GE.AND P6, PT, R24, UR5, PT ;  /* 0x0000000518007c0c */ /* 0x000fe4000bfc6270 */
[----:B------:R-:W-:Y:S02]  /*0bd0*/  @!P1 LOP3.LUT R24, R84, 0xfc0, RZ, 0xc0, !PT ;  /* 0x00000fc054189812 */ /* 0x000fe400078ec0ff */
[----:B------:R-:W-:-:S02]  /*0be0*/  ISETP.GE.OR P6, PT, R30, UR7, P6 ;  /* 0x000000071e007c0c */ /* 0x000fc4000b7c6670 */
[-CC-:B------:R-:W-:Y:S01]  /*0bf0*/  @!P1 IADD3 R24, PT, PT, R24, R72.reuse, R29.reuse ;  /* 0x0000004818189210 */ /* 0x180fe20007ffe01d */
[----:B0-----:R-:W-:Y:S02]  /*0c00*/  @P1 IMAD R76, R31, 0x40, R28 ;  /* 0x000000401f4c1824 */ /* 0x001fe400078e021c */
[----:B------:R-:W-:Y:S02]  /*0c10*/  @P4 IMAD.IADD R28, R29, 0x1, R72 ;  /* 0x000000011d1c4824 */ /* 0x000fe400078e0248 */
[----:B------:R0:W-:Y:S01]  /*0c20*/  @!P1 STS [R24+0xc00], RZ ;  /* 0x000c00ff18009388 */ /* 0x0001e20000000800 */
[----:B------:R-:W-:-:S03]  /*0c30*/  @!P4 IADD3 R25, PT, PT, R25, R72, R29 ;  /* 0x000000481919c210 */ /* 0x000fc60007ffe01d */
[----:B------:R1:W-:Y:S01]  /*0c40*/  @P1 STS [R76+0xc00], R89 ;  /* 0x000c00594c001388 */ /* 0x0003e20000000800 */
[----:B0-----:R-:W-:-:S03]  /*0c50*/  @!P2 LOP3.LUT R24, R84, 0xfc0, RZ, 0xc0, !PT ;  /* 0x00000fc05418a812 */ /* 0x001fc600078ec0ff */
[----:B------:R-:W-:Y:S01]  /*0c60*/  @!P4 STS [R25+0x1000], RZ ;  /* 0x001000ff1900c388 */ /* 0x000fe20000000800 */
[----:B-1----:R-:W-:Y:S02]  /*0c70*/  @P4 IMAD R76, R31, 0x40, R28 ;  /* 0x000000401f4c4824 */ /* 0x002fe400078e021c */
[----:B------:R-:W-:-:S03]  /*0c80*/  @P2 IMAD.IADD R28, R29, 0x1, R72 ;  /* 0x000000011d1c2824 */ /* 0x000fc600078e0248 */
[----:B------:R0:W-:Y:S01]  /*0c90*/  @P4 STS [R76+0x1000], R83 ;  /* 0x001000534c004388 */ /* 0x0001e20000000800 */
[----:B------:R-:W-:Y:S01]  /*0ca0*/  @!P5 LOP3.LUT R85, R84, 0xfc0, RZ, 0xc0, !PT ;  /* 0x00000fc05455d812 */ /* 0x000fe200078ec0ff */
[----:B------:R-:W-:Y:S01]  /*0cb0*/  @P5 IMAD.IADD R86, R29, 0x1, R72 ;  /* 0x000000011d565824 */ /* 0x000fe200078e0248 */
[----:B------:R-:W-:Y:S01]  /*0cc0*/  LOP3.LUT R89, R79, 0x7f, RZ, 0xc0, !PT ;  /* 0x0000007f4f597812 */ /* 0x000fe200078ec0ff */
[----:B0-----:R-:W-:Y:S01]  /*0cd0*/  @P2 IMAD R76, R31, 0x40, R28 ;  /* 0x000000401f4c2824 */ /* 0x001fe200078e021c */
[-CC-:B------:R-:W-:Y:S02]  /*0ce0*/  @!P2 IADD3 R28, PT, PT, R24, R72.reuse, R29.reuse ;  /* 0x00000048181ca210 */ /* 0x180fe40007ffe01d */
[----:B------:R-:W0:Y:S01]  /*0cf0*/  @!P6 LDC.64 R24, c[0x0][0x388] ;  /* 0x0000e200ff18eb82 */ /* 0x000e220000000a00 */
[----:B------:R-:W-:Y:S02]  /*0d00*/  @!P5 IADD3 R85, PT, PT, R85, R72, R29 ;  /* 0x000000485555d210 */ /* 0x000fe40007ffe01d */
[----:B------:R1:W-:Y:S01]  /*0d10*/  @!P2 STS [R28+0x1400], RZ ;  /* 0x001400ff1c00a388 */ /* 0x0003e20000000800 */
[----:B------:R-:W-:-:S03]  /*0d20*/  IMAD R89, R26, 0x80, R89 ;  /* 0x000000801a597824 */ /* 0x000fc600078e0259 */
[----:B---3--:R2:W-:Y:S01]  /*0d30*/  @P2 STS [R76+0x1400], R27 ;  /* 0x0014001b4c002388 */ /* 0x0085e20000000800 */
[----:B------:R-:W-:Y:S02]  /*0d40*/  VIADD R26, R30, 0x2 ;  /* 0x000000021e1a7836 */ /* 0x000fe40000000000 */
[----:B-1----:R-:W-:Y:S01]  /*0d50*/  @P0 IMAD.IADD R28, R29, 0x1, R72 ;  /* 0x000000011d1c0824 */ /* 0x002fe200078e0248 */
[----:B------:R-:W-:Y:S01]  /*0d60*/  @!P5 STS [R85+0x1800], RZ ;  /* 0x001800ff5500d388 */ /* 0x000fe20000000800 */
[----:B--2---:R-:W-:Y:S01]  /*0d70*/  @P5 IMAD R76, R31, 0x40, R86 ;  /* 0x000000401f4c5824 */ /* 0x004fe200078e0256 */
[----:B------:R-:W-:-:S04]  /*0d80*/  ISETP.LT.AND P3, PT, R26, UR7, !P3 ;  /* 0x000000071a007c0c */ /* 0x000fc8000df61270 */
[----:B------:R1:W-:Y:S01]  /*0d90*/  @P5 STS [R76+0x1800], R93 ;  /* 0x0018005d4c005388 */ /* 0x0003e20000000800 */
[----:B------:R-:W-:Y:S01]  /*0da0*/  ISETP.GE.AND P1, PT, R89, UR5, PT ;  /* 0x0000000559007c0c */ /* 0x000fe2000bf26270 */
[----:B------:R-:W-:Y:S01]  /*0db0*/  @!P6 IMAD R83, R30, UR5, R89 ;  /* 0x000000051e53ec24 */ /* 0x000fe2000f8e0259 */
[----:B------:R-:W-:-:S06]  /*0dc0*/  @!P0 LOP3.LUT R27, R84, 0xfc0, RZ, 0xc0, !PT ;  /* 0x00000fc0541b8812 */ /* 0x000fcc00078ec0ff */
[----:B------:R-:W2:Y:S01]  /*0dd0*/  @P3 LDC.64 R90, c[0x0][0x388] ;  /* 0x0000e200ff5a3b82 */ /* 0x000ea20000000a00 */
[----:B-1----:R-:W-:Y:S02]  /*0de0*/  @P0 IMAD R76, R31, 0x40, R28 ;  /* 0x000000401f4c0824 */ /* 0x002fe400078e021c */
[C---:B------:R-:W-:Y:S02]  /*0df0*/  VIADD R28, R30.reuse, 0x6 ;  /* 0x000000061e1c7836 */ /* 0x040fe40000000000 */
[----:B------:R-:W-:-:S03]  /*0e00*/  VIADD R31, R30, 0x4 ;  /* 0x000000041e1f7836 */ /* 0x000fc60000000000 */
[----:B------:R-:W-:Y:S02]  /*0e10*/  ISETP.LT.AND P4, PT, R28, UR7, !P1 ;  /* 0x000000071c007c0c */ /* 0x000fe4000cf81270 */
[----:B------:R-:W-:Y:S01]  /*0e20*/  ISETP.LT.AND P2, PT, R31, UR7, !P1 ;  /* 0x000000071f007c0c */ /* 0x000fe2000cf41270 */
[----:B0-----:R-:W-:-:S04]  /*0e30*/  @!P6 IMAD.WIDE R24, R83, 0x4, R24 ;  /* 0x000000045318e825 */ /* 0x001fc800078e0218 */
[----:B------:R-:W-:Y:S01]  /*0e40*/  IMAD.MOV.U32 R83, RZ, RZ, RZ ;  /* 0x000000ffff537224 */ /* 0x000fe200078e00ff */
[----:B------:R-:W-:Y:S01]  /*0e50*/  @!P0 IADD3 R29, PT, PT, R27, R72, R29 ;  /* 0x000000481b1d8210 */ /* 0x000fe20007ffe01d */
[----:B------:R-:W-:-:S04]  /*0e60*/  IMAD.U32 R86, RZ, RZ, UR10 ;  /* 0x0000000aff567e24 */ /* 0x000fc8000f8e00ff */
[----:B------:R0:W3:Y:S01]  /*0e70*/  @!P6 LDG.E R83, desc[UR8][R24.64] ;  /* 0x000000081853e981 */ /* 0x0000e2000c1e1900 */
[----:B------:R-:W1:Y:S01]  /*0e80*/  @P4 LDC.64 R92, c[0x0][0x388] ;  /* 0x0000e200ff5c4b82 */ /* 0x000e620000000a00 */
[----:B------:R-:W-:Y:S01]  /*0e90*/  VIADD R88, R30, 0xa ;  /* 0x0000000a1e587836 */ /* 0x000fe20000000000 */
[----:B------:R-:W-:Y:S01]  /*0ea0*/  LOP3.LUT R86, R86, 0x8, R81, 0xfe, !PT ;  /* 0x0000000856567812 */ /* 0x000fe200078efe51 */
[----:B0-----:R-:W-:-:S05]  /*0eb0*/  @P3 IMAD R25, R26, UR5, R89 ;  /* 0x000000051a193c24 */ /* 0x001fca000f8e0259 */
[----:B------:R-:W0:Y:S01]  /*0ec0*/  @P2 LDC.64 R26, c[0x0][0x388] ;  /* 0x0000e200ff1a2b82 */ /* 0x000e220000000a00 */
[----:B------:R-:W-:Y:S02]  /*0ed0*/  ISETP.LT.AND P6, PT, R86, UR7, !P1 ;  /* 0x0000000756007c0c */ /* 0x000fe4000cfc1270 */
[----:B------:R-:W-:Y:S01]  /*0ee0*/  ISETP.LT.AND P5, PT, R88, UR7, !P1 ;  /* 0x0000000758007c0c */ /* 0x000fe2000cfa1270 */
[----:B--2---:R-:W-:-:S04]  /*0ef0*/  @P3 IMAD.WIDE R90, R25, 0x4, R90 ;  /* 0x00000004195a3825 */ /* 0x004fc800078e025a */
[--C-:B------:R-:W-:Y:S02]  /*0f00*/  @P4 IMAD R25, R28, UR5, R89.reuse ;  /* 0x000000051c194c24 */ /* 0x100fe4000f8e0259 */
[----:B------:R-:W-:Y:S01]  /*0f10*/  @P2 IMAD R31, R31, UR5, R89 ;  /* 0x000000051f1f2c24 */ /* 0x000fe2000f8e0259 */
[----:B------:R2:W-:Y:S01]  /*0f20*/  @!P0 STS [R29+0x1c00], RZ ;  /* 0x001c00ff1d008388 */ /* 0x0005e20000000800 */
[----:B-1----:R-:W-:-:S04]  /*0f30*/  @P4 IMAD.WIDE R92, R25, 0x4, R92 ;  /* 0x00000004195c4825 */ /* 0x002fc800078e025c */
[----:B------:R-:W1:Y:S01]  /*0f40*/  @P5 LDC.64 R24, c[0x0][0x388] ;  /* 0x0000e200ff185b82 */ /* 0x000e620000000a00 */
[----:B------:R4:W-:Y:S07]  /*0f50*/  @P0 STS [R76+0x1c00], R82 ;  /* 0x001c00524c000388 */ /* 0x0009ee0000000800 */
[----:B--2---:R-:W2:Y:S01]  /*0f60*/  @P6 LDC.64 R28, c[0x0][0x388] ;  /* 0x0000e200ff1c6b82 */ /* 0x004ea20000000a00 */
[----:B0-----:R-:W-:Y:S01]  /*0f70*/  @P2 IMAD.WIDE R26, R31, 0x4, R26 ;  /* 0x000000041f1a2825 */ /* 0x001fe200078e021a */
[----:B----4-:R0:W4:Y:S04]  /*0f80*/  @P3 LDG.E R82, desc[UR8][R90.64] ;  /* 0x000000085a523981 */ /* 0x010128000c1e1900 */
[----:B------:R5:W4:Y:S01]  /*0f90*/  @P2 LDG.E R85, desc[UR8][R26.64] ;  /* 0x000000081a552981 */ /* 0x000b22000c1e1900 */
[----:B0-----:R-:W-:-:S02]  /*0fa0*/  VIADD R90, R30, 0xe ;  /* 0x0000000e1e5a7836 */ /* 0x001fc40000000000 */
[----:B-----5:R-:W-:-:S05]  /*0fb0*/  VIADD R26, R30, 0xc ;  /* 0x0000000c1e1a7836 */ /* 0x020fca0000000000 */
[----:B------:R-:W-:Y:S02]  /*0fc0*/  ISETP.LT.AND P0, PT, R26, UR7, !P1 ;  /* 0x000000071a007c0c */ /* 0x000fe4000cf01270 */
[----:B------:R-:W-:Y:S01]  /*0fd0*/  ISETP.LT.AND P1, PT, R90, UR7, !P1 ;  /* 0x000000075a007c0c */ /* 0x000fe2000cf21270 */
[--C-:B------:R-:W-:Y:S02]  /*0fe0*/  @P6 IMAD R30, R86, UR5, R89.reuse ;  /* 0x00000005561e6c24 */ /* 0x100fe4000f8e0259 */
[----:B------:R-:W-:Y:S01]  /*0ff0*/  @P5 IMAD R31, R88, UR5, R89 ;  /* 0x00000005581f5c24 */ /* 0x000fe2000f8e0259 */
[----:B------:R-:W5:Y:S01]  /*1000*/  @P4 LDG.E R86, desc[UR8][R92.64] ;  /* 0x000000085c564981 */ /* 0x000f62000c1e1900 */
[----:B--2---:R-:W-:-:S04]  /*1010*/  @P6 IMAD.WIDE R28, R30, 0x4, R28 ;  /* 0x000000041e1c6825 */ /* 0x004fc800078e021c */
[----:B-1----:R-:W-:Y:S02]  /*1020*/  @P5 IMAD.WIDE R24, R31, 0x4, R24 ;  /* 0x000000041f185825 */ /* 0x002fe400078e0218 */
[----:B------:R-:W0:Y:S01]  /*1030*/  @P0 LDC.64 R30, c[0x0][0x388] ;  /* 0x0000e200ff1e0b82 */ /* 0x000e220000000a00 */
[----:B------:R-:W2:Y:S01]  /*1040*/  @P6 LDG.E R28, desc[UR8][R28.64] ;  /* 0x000000081c1c6981 */ /* 0x000ea2000c1e1900 */
[----:B------:R-:W-:-:S03]  /*1050*/  @P0 IMAD R91, R26, UR5, R89 ;  /* 0x000000051a5b0c24 */ /* 0x000fc6000f8e0259 */
[----:B------:R1:W2:Y:S03]  /*1060*/  @P5 LDG.E R24, desc[UR8][R24.64] ;  /* 0x0000000818185981 */ /* 0x0002a6000c1e1900 */
[----:B------:R-:W1:Y:S01]  /*1070*/  @P1 LDC.64 R26, c[0x0][0x388] ;  /* 0x0000e200ff1a1b82 */ /* 0x000e620000000a00 */
[----:B------:R-:W-:Y:S02]  /*1080*/  @P1 IMAD R89, R90, UR5, R89 ;  /* 0x000000055a591c24 */ /* 0x000fe4000f8e0259 */
[----:B0-----:R-:W-:-:S06]  /*1090*/  @P0 IMAD.WIDE R30, R91, 0x4, R30 ;  /* 0x000000045b1e0825 */ /* 0x001fcc00078e021e */
[----:B------:R-:W2:Y:S01]  /*10a0*/  @P0 LDG.E R30, desc[UR8][R30.64] ;  /* 0x000000081e1e0981 */ /* 0x000ea2000c1e1900 */
[----:B-1----:R-:W-:-:S06]  /*10b0*/  @P1 IMAD.WIDE R26, R89, 0x4, R26 ;  /* 0x00000004591a1825 */ /* 0x002fcc00078e021a */
[----:B------:R0:W2:Y:S01]  /*10c0*/  @P1 LDG.E R26, desc[UR8][R26.64] ;  /* 0x000000081a1a1981 */ /* 0x0000a2000c1e1900 */
[----:B------:R-:W-:-:S05]  /*10d0*/  VIADD R80, R80, 0x2000 ;  /* 0x0000200050507836 */ /* 0x000fca0000000000 */
[----:B------:R-:W-:Y:S02]  /*10e0*/  LEA R80, R87, R80, 0x18 ;  /* 0x0000005057507211 */ /* 0x000fe400078ec0ff */
[C---:B------:R-:W-:Y:S02]  /*10f0*/  LOP3.LUT R87, R84.reuse, 0x1fc, RZ, 0xc0, !PT ;  /* 0x000001fc54577812 */ /* 0x040fe400078ec0ff */
[----:B------:R-:W-:-:S03]  /*1100*/  @!P3 LOP3.LUT R89, R84, 0xe00, RZ, 0xc0, !PT ;  /* 0x00000e005459b812 */ /* 0x000fc600078ec0ff */
[----:B------:R-:W-:Y:S01]  /*1110*/  IMAD.IADD R88, R87, 0x1, R80 ;  /* 0x0000000157587824 */ /* 0x000fe200078e0250 */
[C---:B------:R-:W-:Y:S02]  /*1120*/  @!P2 LOP3.LUT R25, R84.reuse, 0xe00, RZ, 0xc0, !PT ;  /* 0x00000e005419a812 */ /* 0x040fe400078ec0ff */
[----:B0-----:R-:W-:Y:S01]  /*1130*/  @!P4 LOP3.LUT R27, R84, 0xe00, RZ, 0xc0, !PT ;  /* 0x00000e00541bc812 */ /* 0x001fe200078ec0ff */
[----:B------:R-:W-:Y:S02]  /*1140*/  IMAD R81, R81, 0x200, R88 ;  /* 0x0000020051517824 */ /* 0x000fe400078e0258 */
[----:B------:R-:W-:Y:S01]  /*1150*/  @!P3 IMAD.IADD R89, R88, 0x1, R89 ;  /* 0x000000015859b824 */ /* 0x000fe200078e0259 */
[C---:B------:R-:W-:Y:S02]  /*1160*/  @!P6 LOP3.LUT R29, R84.reuse, 0xe00, RZ, 0xc0, !PT ;  /* 0x00000e00541de812 */ /* 0x040fe400078ec0ff */
[----:B------:R-:W-:Y:S02]  /*1170*/  @!P2 IADD3 R25, PT, PT, R25, R80, R87 ;  /* 0x000000501919a210 */ /* 0x000fe40007ffe057 */
[----:B------:R-:W-:-:S02]  /*1180*/  @!P5 LOP3.LUT R31, R84, 0xe00, RZ, 0xc0, !PT ;  /* 0x00000e00541fd812 */ /* 0x000fc400078ec0ff */
[-CC-:B------:R-:W-:Y:S02]  /*1190*/  @!P4 IADD3 R27, PT, PT, R27, R80.reuse, R87.reuse ;  /* 0x000000501b1bc210 */ /* 0x180fe40007ffe057 */
[C---:B------:R-:W-:Y:S02]  /*11a0*/  @!P0 LOP3.LUT R88, R84.reuse, 0xe00, RZ, 0xc0, !PT ;  /* 0x00000e0054588812 */ /* 0x040fe400078ec0ff */
[-CC-:B------:R-:W-:Y:S02]  /*11b0*/  @!P6 IADD3 R29, PT, PT, R29, R80.reuse, R87.reuse ;  /* 0x000000501d1de210 */ /* 0x180fe40007ffe057 */
[----:B------:R-:W-:Y:S02]  /*11c0*/  @!P1 LOP3.LUT R84, R84, 0xe00, RZ, 0xc0, !PT ;  /* 0x00000e0054549812 */ /* 0x000fe400078ec0ff */
[-CC-:B------:R-:W-:Y:S02]  /*11d0*/  @!P5 IADD3 R31, PT, PT, R31, R80.reuse, R87.reuse ;  /* 0x000000501f1fd210 */ /* 0x180fe40007ffe057 */
[----:B------:R-:W-:-:S02]  /*11e0*/  @!P0 IADD3 R88, PT, PT, R88, R80, R87 ;  /* 0x0000005058588210 */ /* 0x000fc40007ffe057 */
[----:B------:R-:W-:Y:S01]  /*11f0*/  @!P1 IADD3 R84, PT, PT, R84, R80, R87 ;  /* 0x0000005054549210 */ /* 0x000fe20007ffe057 */
[----:B------:R-:W-:-:S05]  /*1200*/  IMAD.SHL.U32 R79, R79, 0x20, RZ ;  /* 0x000000204f4f7824 */ /* 0x000fca00078e00ff */
[----:B------:R-:W-:Y:S01]  /*1210*/  LOP3.LUT R79, R79, 0x7e00, RZ, 0xc0, !PT ;  /* 0x00007e004f4f7812 */ /* 0x000fe200078ec0ff */
[----:B------:R-:W-:-:S03]  /*1220*/  UMOV UR5, 0x10 ;  /* 0x0000001000057882 */ /* 0x000fc60000000000 */
[----:B------:R-:W-:Y:S01]  /*1230*/  IADD3 R79, PT, PT, R79, 0x100, R72 ;  /* 0x000001004f4f7810 */ /* 0x000fe20007ffe048 */
[----:B---3--:R0:W-:Y:S04]  /*1240*/  STS [R81], R83 ;  /* 0x0000005351007388 */ /* 0x0081e80000000800 */
[----:B------:R1:W-:Y:S04]  /*1250*/  @!P3 STS [R89+0x400], RZ ;  /* 0x000400ff5900b388 */ /* 0x0003e80000000800 */
[----:B----4-:R1:W-:Y:S04]  /*1260*/  @P3 STS [R81+0x400], R82 ;  /* 0x0004005251003388 */ /* 0x0103e80000000800 */
[----:B------:R1:W-:Y:S04]  /*1270*/  @!P2 STS [R25+0x800], RZ ;  /* 0x000800ff1900a388 */ /* 0x0003e80000000800 */
[----:B------:R1:W-:Y:S04]  /*1280*/  @P2 STS [R81+0x800], R85 ;  /* 0x0008005551002388 */ /* 0x0003e80000000800 */
[----:B------:R1:W-:Y:S04]  /*1290*/  @!P4 STS [R27+0xc00], RZ ;  /* 0x000c00ff1b00c388 */ /* 0x0003e80000000800 */
[----:B-----5:R1:W-:Y:S04]  /*12a0*/  @P4 STS [R81+0xc00], R86 ;  /* 0x000c005651004388 */ /* 0x0203e80000000800 */
[----:B------:R1:W-:Y:S04]  /*12b0*/  @!P6 STS [R29+0x1000], RZ ;  /* 0x001000ff1d00e388 */ /* 0x0003e80000000800 */
[----:B--2---:R1:W-:Y:S04]  /*12c0*/  @P6 STS [R81+0x1000], R28 ;  /* 0x0010001c51006388 */ /* 0x0043e80000000800 */
[----:B------:R1:W-:Y:S04]  /*12d0*/  @!P5 STS [R31+0x1400], RZ ;  /* 0x001400ff1f00d388 */ /* 0x0003e80000000800 */
[----:B------:R1:W-:Y:S04]  /*12e0*/  @P5 STS [R81+0x1400], R24 ;  /* 0x0014001851005388 */ /* 0x0003e80000000800 */
[----:B------:R1:W-:Y:S04]  /*12f0*/  @!P0 STS [R88+0x1800], RZ ;  /* 0x001800ff58008388 */ /* 0x0003e80000000800 */
[----:B------:R1:W-:Y:S04]  /*1300*/  @P0 STS [R81+0x1800], R30 ;  /* 0x0018001e51000388 */ /* 0x0003e80000000800 */
[----:B------:R1:W-:Y:S04]  /*1310*/  @!P1 STS [R84+0x1c00], RZ ;  /* 0x001c00ff54009388 */ /* 0x0003e80000000800 */
[----:B------:R1:W-:Y:S01]  /*1320*/  @P1 STS [R81+0x1c00], R26 ;  /* 0x001c001a51001388 */ /* 0x0003e20000000800 */
[----:B0-----:R-:W-:Y:S01]  /*1330*/  IMAD R83, R77, 0x20, R80 ;  /* 0x000000204d537824 */ /* 0x001fe200078e0250 */
[----:B------:R-:W-:Y:S06]  /*1340*/  BAR.SYNC.DEFER_BLOCKING 0x0 ;  /* 0x0000000000007b1d */ /* 0x000fec0000010000 */
.L_x_1:
[----:B------:R-:W-:Y:S04]  /*1350*/  LDS R80, [R79+-0x100] ;  /* 0xffff00004f507984 */ /* 0x000fe80000000800 */
[----:B-1----:R-:W0:Y:S04]  /*1360*/  LDS.128 R24, [R83+UR5+-0x10] ;  /* 0xfffff00553187984 */ /* 0x002e280008000c00 */
[----:B------:R-:W1:Y:S01]  /*1370*/  LDS.128 R28, [R83+UR5] ;  /* 0x00000005531c7984 */ /* 0x000e620008000c00 */
[----:B------:R-:W-:-:S03]  /*1380*/  UIADD3 UR5, UPT, UPT, UR5, 0x200, URZ ;  /* 0x0000020005057890 */ /* 0x000fc6000fffe0ff */
[----:B------:R-:W2:Y:S01]  /*1390*/  LDS R82, [R79+-0xc0] ;  /* 0xffff40004f527984 */ /* 0x000ea20000000800 */
[----:B------:R-:W-:-:S03]  /*13a0*/  UISETP.NE.AND UP0, UPT, UR5, 0x2010, UPT ;  /* 0x000020100500788c */ /* 0x000fc6000bf05270 */
[----:B------:R-:W3:Y:S04]  /*13b0*/  LDS R84, [R79+-0x80] ;  /* 0xffff80004f547984 */ /* 0x000ee80000000800 */
[----:B------:R-:W4:Y:S04]  /*13c0*/  LDS R86, [R79+-0x40] ;  /* 0xffffc0004f567984 */ /* 0x000f280000000800 */
[----:B------:R-:W5:Y:S04]  /*13d0*/  LDS R88, [R79] ;  /* 0x000000004f587984 */ /* 0x000f680000000800 */
[----:B------:R-:W5:Y:S01]  /*13e0*/  LDS R90, [R79+0x80] ;  /* 0x000080004f5a7984 */ /* 0x000f620000000800 */
[C---:B0-----:R-:W-:Y:S01]  /*13f0*/  FFMA R75, R80.reuse, R24, R75 ;  /* 0x00000018504b7223 */ /* 0x041fe2000000004b */
[C---:B------:R-:W-:Y:S01]  /*1400*/  FFMA R70, R80.reuse, R25, R70 ;  /* 0x0000001950467223 */ /* 0x040fe20000000046 */
[C---:B------:R-:W-:Y:S01]  /*1410*/  FFMA R59, R80.reuse, R26, R59 ;  /* 0x0000001a503b7223 */ /* 0x040fe2000000003b */
[C---:B------:R-:W-:Y:S01]  /*1420*/  FFMA R54, R80.reuse, R27, R54 ;  /* 0x0000001b50367223 */ /* 0x040fe20000000036 */
[C---:B-1----:R-:W-:Y:S01]  /*1430*/  FFMA R41, R80.reuse, R28, R41 ;  /* 0x0000001c50297223 */ /* 0x042fe20000000029 */
[C---:B------:R-:W-:Y:S01]  /*1440*/  FFMA R38, R80.reuse, R29, R38 ;  /* 0x0000001d50267223 */ /* 0x040fe20000000026 */
[C---:B------:R-:W-:Y:S01]  /*1450*/  FFMA R17, R80.reuse, R30, R17 ;  /* 0x0000001e50117223 */ /* 0x040fe20000000011 */
[----:B------:R-:W-:Y:S01]  /*1460*/  FFMA R14, R80, R31, R14 ;  /* 0x0000001f500e7223 */ /* 0x000fe2000000000e */
[C---:B--2---:R-:W-:Y:S01]  /*1470*/  FFMA R73, R82.reuse, R24, R73 ;  /* 0x0000001852497223 */ /* 0x044fe20000000049 */
[C---:B------:R-:W-:Y:S01]  /*1480*/  FFMA R68, R82.reuse, R25, R68 ;  /* 0x0000001952447223 */ /* 0x040fe20000000044 */
[C---:B------:R-:W-:Y:S01]  /*1490*/  FFMA R57, R82.reuse, R26, R57 ;  /* 0x0000001a52397223 */ /* 0x040fe20000000039 */
[C---:B------:R-:W-:Y:S01]  /*14a0*/  FFMA R52, R82.reuse, R27, R52 ;  /* 0x0000001b52347223 */ /* 0x040fe20000000034 */
[C---:B------:R-:W-:Y:S01]  /*14b0*/  FFMA R39, R82.reuse, R28, R39 ;  /* 0x0000001c52277223 */ /* 0x040fe20000000027 */
[C---:B------:R-:W-:Y:S01]  /*14c0*/  FFMA R36, R82.reuse, R29, R36 ;  /* 0x0000001d52247223 */ /* 0x040fe20000000024 */
[C---:B------:R-:W-:Y:S01]  /*14d0*/  FFMA R15, R82.reuse, R30, R15 ;  /* 0x0000001e520f7223 */ /* 0x040fe2000000000f */
[----:B------:R-:W-:Y:S01]  /*14e0*/  FFMA R12, R82, R31, R12 ;  /* 0x0000001f520c7223 */ /* 0x000fe2000000000c */
[----:B------:R-:W0:Y:S01]  /*14f0*/  LDS R80, [R79+0x40] ;  /* 0x000040004f507984 */ /* 0x000e220000000800 */
[C---:B---3--:R-:W-:Y:S01]  /*1500*/  FFMA R71, R84.reuse, R24, R71 ;  /* 0x0000001854477223 */ /* 0x048fe20000000047 */
[C---:B------:R-:W-:Y:S01]  /*1510*/  FFMA R66, R84.reuse, R25, R66 ;  /* 0x0000001954427223 */ /* 0x040fe20000000042 */
[C---:B------:R-:W-:Y:S01]  /*1520*/  FFMA R55, R84.reuse, R26, R55 ;  /* 0x0000001a54377223 */ /* 0x040fe20000000037 */
[----:B------:R1:W2:Y:S01]  /*1530*/  LDS R82, [R79+0xc0] ;  /* 0x0000c0004f527984 */ /* 0x0002a20000000800 */
[C---:B------:R-:W-:Y:S01]  /*1540*/  FFMA R50, R84.reuse, R27, R50 ;  /* 0x0000001b54327223 */ /* 0x040fe20000000032 */
[C---:B------:R-:W-:Y:S01]  /*1550*/  FFMA R37, R84.reuse, R28, R37 ;  /* 0x0000001c54257223 */ /* 0x040fe20000000025 */
[C---:B------:R-:W-:Y:S01]  /*1560*/  FFMA R34, R84.reuse, R29, R34 ;  /* 0x0000001d54227223 */ /* 0x040fe20000000022 */
[C---:B------:R-:W-:Y:S01]  /*1570*/  FFMA R13, R84.reuse, R30, R13 ;  /* 0x0000001e540d7223 */ /* 0x040fe2000000000d */
[----:B------:R-:W-:Y:S01]  /*1580*/  FFMA R10, R84, R31, R10 ;  /* 0x0000001f540a7223 */ /* 0x000fe2000000000a */
[C---:B----4-:R-:W-:Y:S01]  /*1590*/  FFMA R69, R86.reuse, R24, R69 ;  /* 0x0000001856457223 */ /* 0x050fe20000000045 */
[C---:B------:R-:W-:Y:S01]  /*15a0*/  FFMA R64, R86.reuse, R25, R64 ;  /* 0x0000001956407223 */ /* 0x040fe20000000040 */
[C---:B------:R-:W-:Y:S01]  /*15b0*/  FFMA R53, R86.reuse, R26, R53 ;  /* 0x0000001a56357223 */ /* 0x040fe20000000035 */
[C---:B------:R-:W-:Y:S01]  /*15c0*/  FFMA R48, R86.reuse, R27, R48 ;  /* 0x0000001b56307223 */ /* 0x040fe20000000030 */
[C---:B------:R-:W-:Y:S01]  /*15d0*/  FFMA R35, R86.reuse, R28, R35 ;  /* 0x0000001c56237223 */ /* 0x040fe20000000023 */
[C---:B------:R-:W-:Y:S01]  /*15e0*/  FFMA R32, R86.reuse, R29, R32 ;  /* 0x0000001d56207223 */ /* 0x040fe20000000020 */
[C---:B------:R-:W-:Y:S01]  /*15f0*/  FFMA R11, R86.reuse, R30, R11 ;  /* 0x0000001e560b7223 */ /* 0x040fe2000000000b */
[----:B------:R-:W-:Y:S01]  /*1600*/  FFMA R8, R86, R31, R8 ;  /* 0x0000001f56087223 */ /* 0x000fe20000000008 */
[C---:B-----5:R-:W-:Y:S01]  /*1610*/  FFMA R67, R88.reuse, R24, R67 ;  /* 0x0000001858437223 */ /* 0x060fe20000000043 */
[C---:B------:R-:W-:Y:S01]  /*1620*/  FFMA R62, R88.reuse, R25, R62 ;  /* 0x00000019583e7223 */ /* 0x040fe2000000003e */
[C---:B------:R-:W-:Y:S01]  /*1630*/  FFMA R49, R88.reuse, R26, R49 ;  /* 0x0000001a58317223 */ /* 0x040fe20000000031 */
[C---:B------:R-:W-:Y:S01]  /*1640*/  FFMA R46, R88.reuse, R27, R46 ;  /* 0x0000001b582e7223 */ /* 0x040fe2000000002e */
[C---:B------:R-:W-:Y:S01]  /*1650*/  FFMA R33, R88.reuse, R28, R33 ;  /* 0x0000001c58217223 */ /* 0x040fe20000000021 */
[C---:B------:R-:W-:Y:S01]  /*1660*/  FFMA R22, R88.reuse, R29, R22 ;  /* 0x0000001d58167223 */ /* 0x040fe20000000016 */
[C---:B------:R-:W-:Y:S01]  /*1670*/  FFMA R9, R88.reuse, R30, R9 ;  /* 0x0000001e58097223 */ /* 0x040fe20000000009 */
[----:B------:R-:W-:Y:S01]  /*1680*/  FFMA R6, R88, R31, R6 ;  /* 0x0000001f58067223 */ /* 0x000fe20000000006 */
[C---:B------:R-:W-:Y:S01]  /*1690*/  FFMA R63, R90.reuse, R24, R63 ;  /* 0x000000185a3f7223 */ /* 0x040fe2000000003f */
[C---:B------:R-:W-:Y:S01]  /*16a0*/  FFMA R58, R90.reuse, R25, R58 ;  /* 0x000000195a3a7223 */ /* 0x040fe2000000003a */
[C---:B------:R-:W-:Y:S01]  /*16b0*/  FFMA R45, R90.reuse, R26, R45 ;  /* 0x0000001a5a2d7223 */ /* 0x040fe2000000002d */
[C---:B------:R-:W-:Y:S01]  /*16c0*/  FFMA R42, R90.reuse, R27, R42 ;  /* 0x0000001b5a2a7223 */ /* 0x040fe2000000002a */
[C---:B------:R-:W-:Y:S01]  /*16d0*/  FFMA R21, R90.reuse, R28, R21 ;  /* 0x0000001c5a157223 */ /* 0x040fe20000000015 */
[C---:B------:R-:W-:Y:S01]  /*16e0*/  FFMA R18, R90.reuse, R29, R18 ;  /* 0x0000001d5a127223 */ /* 0x040fe20000000012 */
[C---:B------:R-:W-:Y:S01]  /*16f0*/  FFMA R5, R90.reuse, R30, R5 ;  /* 0x0000001e5a057223 */ /* 0x040fe20000000005 */
[----:B------:R-:W-:Y:S01]  /*1700*/  FFMA R2, R90, R31, R2 ;  /* 0x0000001f5a027223 */ /* 0x000fe20000000002 */
[----:B-1----:R-:W-:-:S02]  /*1710*/  VIADD R79, R79, 0x4 ;  /* 0x000000044f4f7836 */ /* 0x002fc40000000000 */
[C---:B0-----:R-:W-:Y:S01]  /*1720*/  FFMA R65, R80.reuse, R24, R65 ;  /* 0x0000001850417223 */ /* 0x041fe20000000041 */
[C---:B------:R-:W-:Y:S01]  /*1730*/  FFMA R60, R80.reuse, R25, R60 ;  /* 0x00000019503c7223 */ /* 0x040fe2000000003c */
[C---:B------:R-:W-:Y:S01]  /*1740*/  FFMA R47, R80.reuse, R26, R47 ;  /* 0x0000001a502f7223 */ /* 0x040fe2000000002f */
[C---:B------:R-:W-:Y:S01]  /*1750*/  FFMA R44, R80.reuse, R27, R44 ;  /* 0x0000001b502c7223 */ /* 0x040fe2000000002c */
[C---:B------:R-:W-:Y:S01]  /*1760*/  FFMA R23, R80.reuse, R28, R23 ;  /* 0x0000001c50177223 */ /* 0x040fe20000000017 */
        /* <DEDUP_REMOVED lines=11> */
[----:B------:R-:W-:Y:S06]  /*1820*/  BRA.U UP0, `(.L_x_1) ;  /* 0xfffffff900c87547 */ /* 0x000fec000b83ffff */
[----:B------:R-:W-:Y:S01]  /*1830*/  UIADD3 UR4, UPT, UPT, UR4, 0x1, URZ ;  /* 0x0000000104047890 */ /* 0x000fe2000fffe0ff */
[----:B------:R-:W-:Y:S05]  /*1840*/  BAR.SYNC.DEFER_BLOCKING 0x0 ;  /* 0x0000000000007b1d */ /* 0x000fea0000010000 */
[----:B------:R-:W-:-:S04]  /*1850*/  I2FP.F32.U32 R24, UR4 ;  /* 0x0000000400187c45 */ /* 0x000fc80008201000 */
[----:B------:R-:W-:-:S13]  /*1860*/  FSETP.GT.AND P0, PT, R51, R24, PT ;  /* 0x000000183300720b */ /* 0x000fda0003f04000 */
[----:B------:R-:W-:Y:S05]  /*1870*/  @P0 BRA `(.L_x_2) ;  /* 0xffffffe800cc0947 */ /* 0x000fea000383ffff */
.L_x_0:
[----:B------:R-:W0:Y:S01]  /*1880*/  S2R R24, SR_TID.X ;  /* 0x0000000000187919 */ /* 0x000e220000002100 */
[----:B------:R-:W1:Y:S01]  /*1890*/  LDCU UR6, c[0x0][0x3a0] ;  /* 0x00007400ff0677ac */ /* 0x000e620008000800 */
[----:B------:R-:W2:Y:S01]  /*18a0*/  S2R R26, SR_CTAID.X ;  /* 0x00000000001a7919 */ /* 0x000ea20000002500 */
[----:B------:R-:W3:Y:S01]  /*18b0*/  LDCU UR7, c[0x0][0x398] ;  /* 0x00007300ff0777ac */ /* 0x000ee20008000800 */
[----:B------:R-:W4:Y:S01]  /*18c0*/  S2R R27, SR_CTAID.Y ;  /* 0x00000000001b7919 */ /* 0x000f220000002600 */
[----:B------:R-:W5:Y:S01]  /*18d0*/  LDCU.64 UR4, c[0x0][0x390] ;  /* 0x00007200ff0477ac */ /* 0x000f620008000a00 */
[----:B0-----:R-:W-:Y:S01]  /*18e0*/  IMAD.SHL.U32 R25, R24, 0x8, RZ ;  /* 0x0000000818197824 */ /* 0x001fe200078e00ff */
[----:B------:R-:W-:-:S04]  /*18f0*/  SHF.R.U32.HI R24, RZ, 0x1, R24 ;  /* 0x00000001ff187819 */ /* 0x000fc80000011618 */
[----:B------:R-:W-:Y:S02]  /*1900*/  LOP3.LUT R25, R25, 0x78, RZ, 0xc0, !PT ;  /* 0x0000007819197812 */ /* 0x000fe400078ec0ff */
[----:B------:R-:W-:-:S03]  /*1910*/  LOP3.LUT R24, R24, 0x1f8, RZ, 0xc0, !PT ;  /* 0x000001f818187812 */ /* 0x000fc600078ec0ff */
[----:B--2---:R-:W-:Y:S02]  /*1920*/  IMAD R51, R26, 0x80, R25 ;  /* 0x000000801a337824 */ /* 0x004fe400078e0219 */
[----:B----4-:R-:W-:Y:S02]  /*1930*/  IMAD R72, R27, 0x80, R24 ;  /* 0x000000801b487824 */ /* 0x010fe400078e0218 */
[C---:B------:R-:W-:Y:S01]  /*1940*/  VIADD R28, R51.reuse, 0x2 ;  /* 0x00000002331c7836 */ /* 0x040fe20000000000 */
[C---:B-1----:R-:W-:Y:S01]  /*1950*/  ISETP.GE.AND P1, PT, R51.reuse, UR6, PT ;  /* 0x0000000633007c0c */ /* 0x042fe2000bf26270 */
[C---:B------:R-:W-:Y:S02]  /*1960*/  IMAD R92, R72.reuse, UR6, RZ ;  /* 0x00000006485c7c24 */ /* 0x040fe4000f8e02ff */
[C---:B------:R-:W-:Y:S01]  /*1970*/  VIADD R24, R51.reuse, 0x1 ;  /* 0x0000000133187836 */ /* 0x040fe20000000000 */
[----:B---3--:R-:W-:Y:S01]  /*1980*/  ISETP.LT.AND P1, PT, R72, UR7, !P1 ;  /* 0x0000000748007c0c */ /* 0x008fe2000cf21270 */
[----:B------:R-:W-:Y:S01]  /*1990*/  VIADD R29, R51, 0x3 ;  /* 0x00000003331d7836 */ /* 0x000fe20000000000 */
[----:B------:R-:W-:-:S02]  /*19a0*/  ISETP.GE.AND P0, PT, R28, UR6, PT ;  /* 0x000000061c007c0c */ /* 0x000fc4000bf06270 */
[----:B------:R-:W-:Y:S02]  /*19b0*/  ISETP.GE.AND P3, PT, R24, UR6, PT ;  /* 0x0000000618007c0c */ /* 0x000fe4000bf66270 */
[C---:B------:R-:W-:Y:S02]  /*19c0*/  IADD3 R28, P2, PT, R51.reuse, R92, RZ ;  /* 0x0000005c331c7210 */ /* 0x040fe40007f5e0ff */
[----:B------:R-:W-:Y:S02]  /*19d0*/  P2R R84, PR, RZ, 0x8 ;  /* 0x00000008ff547803 */ /* 0x000fe40000000000 */
[----:B------:R-:W-:Y:S02]  /*19e0*/  ISETP.GE.OR P3, PT, R72, UR7, P3 ;  /* 0x0000000748007c0c */ /* 0x000fe40009f66670 */
[----:B-----5:R-:W-:Y:S01]  /*19f0*/  LEA R24, P4, R28, UR4, 0x2 ;  /* 0x000000041c187c11 */ /* 0x020fe2000f8810ff */
[----:B------:R-:W0:Y:S01]  /*1a00*/  @P1 LDC.64 R26, c[0x0][0x390] ;  /* 0x0000e400ff1a1b82 */ /* 0x000e220000000a00 */
[----:B------:R-:W-:Y:S01]  /*1a10*/  @P1 IMAD.IADD R25, R51, 0x1, R92 ;  /* 0x0000000133191824 */ /* 0x000fe200078e025c */
[----:B------:R-:W-:Y:S01]  /*1a20*/  ISETP.GE.AND P5, PT, R29, UR6, PT ;  /* 0x000000061d007c0c */ /* 0x000fe2000bfa6270 */
[----:B------:R-:W-:-:S02]  /*1a30*/  VIADD R29, R51, 0x5 ;  /* 0x00000005331d7836 */ /* 0x000fc40000000000 */
[----:B0-----:R-:W-:Y:S01]  /*1a40*/  @P1 IMAD.WIDE R26, R25, 0x4, R26 ;  /* 0x00000004191a1825 */ /* 0x001fe200078e021a */
[----:B------:R-:W-:Y:S02]  /*1a50*/  LEA.HI.X.SX32 R25, R92, RZ, 0x1, P2 ;  /* 0x000000ff5c197211 */ /* 0x000fe400010f0eff */
[----:B------:R-:W-:Y:S01]  /*1a60*/  ISETP.GE.OR P2, PT, R72, UR7, P0 ;  /* 0x0000000748007c0c */ /* 0x000fe20008746670 */
[----:B------:R-:W-:Y:S01]  /*1a70*/  VIADD R92, R92, UR6 ;  /* 0x000000065c5c7c36 */ /* 0x000fe20008000000 */
[----:B------:R0:W-:Y:S01]  /*1a80*/  @P1 STG.E desc[UR8][R26.64], R75 ;  /* 0x0000004b1a001986 */ /* 0x0001e2000c101908 */
[----:B------:R-:W-:Y:S01]  /*1a90*/  LEA.HI.X R25, R28, UR5, R25, 0x2, P4 ;  /* 0x000000051c197c11 */ /* 0x000fe2000a0f1419 */
[----:B------:R-:W-:Y:S01]  /*1aa0*/  VIADD R28, R51, 0x4 ;  /* 0x00000004331c7836 */ /* 0x000fe20000000000 */
[----:B------:R-:W-:Y:S01]  /*1ab0*/  ISETP.GE.OR P1, PT, R72, UR7, P5 ;  /* 0x0000000748007c0c */ /* 0x000fe2000af26670 */
[----:B------:R-:W-:Y:S02]  /*1ac0*/  VIADD R90, R92, UR6 ;  /* 0x000000065c5a7c36 */ /* 0x000fe40008000000 */
[----:B------:R1:W-:Y:S01]  /*1ad0*/  @!P3 STG.E desc[UR8][R24.64+0x4], R70 ;  /* 0x000004461800b986 */ /* 0x0003e2000c101908 */
[----:B------:R-:W-:Y:S01]  /*1ae0*/  ISETP.GE.AND P4, PT, R28, UR6, PT ;  /* 0x000000061c007c0c */ /* 0x000fe2000bf86270 */
[----:B------:R-:W-:Y:S01]  /*1af0*/  VIADD R88, R90, UR6 ;  /* 0x000000065a587c36 */ /* 0x000fe20008000000 */
[----:B------:R-:W-:-:S02]  /*1b00*/  ISETP.GE.AND P3, PT, R29, UR6, PT ;  /* 0x000000061d007c0c */ /* 0x000fc4000bf66270 */
[----:B------:R-:W-:Y:S01]  /*1b10*/  @!P2 STG.E desc[UR8][R24.64+0x8], R59 ;  /* 0x0000083b1800a986 */ /* 0x000fe2000c101908 */
[----:B------:R-:W-:Y:S01]  /*1b20*/  ISETP.GE.OR P2, PT, R72, UR7, P4 ;  /* 0x0000000748007c0c */ /* 0x000fe2000a746670 */
[----:B0-----:R-:W-:Y:S02]  /*1b30*/  VIADD R26, R51, 0x6 ;  /* 0x00000006331a7836 */ /* 0x001fe40000000000 */
[----:B------:R-:W-:Y:S01]  /*1b40*/  VIADD R86, R88, UR6 ;  /* 0x0000000658567c36 */ /* 0x000fe20008000000 */
[----:B------:R0:W-:Y:S01]  /*1b50*/  @!P1 STG.E desc[UR8][R24.64+0xc], R54 ;  /* 0x00000c3618009986 */ /* 0x0001e2000c101908 */
[----:B------:R-:W-:Y:S02]  /*1b60*/  ISETP.GE.OR P1, PT, R72, UR7, P3 ;  /* 0x0000000748007c0c */ /* 0x000fe40009f26670 */
[----:B-1----:R-:W-:-:S06]  /*1b70*/  VIADD R70, R86, UR6 ;  /* 0x0000000656467c36 */ /* 0x002fcc0008000000 */
[----:B------:R1:W-:Y:S01]  /*1b80*/  @!P2 STG.E desc[UR8][R24.64+0x10], R41 ;  /* 0x000010291800a986 */ /* 0x0003e2000c101908 */
[----:B------:R-:W-:Y:S01]  /*1b90*/  ISETP.GE.AND P2, PT, R26, UR6, PT ;  /* 0x000000061a007c0c */ /* 0x000fe2000bf46270 */
[----:B0-----:R-:W-:-:S03]  /*1ba0*/  VIADD R54, R70, UR6 ;  /* 0x0000000646367c36 */ /* 0x001fc60008000000 */
[----:B------:R0:W-:Y:S01]  /*1bb0*/  @!P1 STG.E desc[UR8][R24.64+0x14], R38 ;  /* 0x0000142618009986 */ /* 0x0001e2000c101908 */
[----:B------:R-:W-:Y:S01]  /*1bc0*/  ISETP.GE.OR P1, PT, R72, UR7, P2 ;  /* 0x0000000748007c0c */ /* 0x000fe20009726670 */
[----:B-1----:R-:W-:Y:S02]  /*1bd0*/  VIADD R41, R51, 0x7 ;  /* 0x0000000733297836 */ /* 0x002fe40000000000 */
[----:B0-----:R-:W-:-:S10]  /*1be0*/  VIADD R38, R54, UR6 ;  /* 0x0000000636267c36 */ /* 0x001fd40008000000 */
[----:B------:R0:W-:Y:S01]  /*1bf0*/  @!P1 STG.E desc[UR8][R24.64+0x18], R17 ;  /* 0x0000181118009986 */ /* 0x0001e2000c101908 */
[----:B------:R-:W-:-:S04]  /*1c00*/  IADD3 R26, P1, PT, R51, R92, RZ ;  /* 0x0000005c331a7210 */ /* 0x000fc80007f3e0ff */
[----:B------:R-:W-:Y:S02]  /*1c10*/  LEA.HI.X.SX32 R27, R92, RZ, 0x1, P1 ;  /* 0x000000ff5c1b7211 */ /* 0x000fe400008f0eff */
[----:B------:R-:W-:-:S04]  /*1c20*/  LEA R80, P1, R26, UR4, 0x2 ;  /* 0x000000041a507c11 */ /* 0x000fc8000f8210ff */
[----:B------:R-:W-:Y:S02]  /*1c30*/  LEA.HI.X R81, R26, UR5, R27, 0x2, P1 ;  /* 0x000000051a517c11 */ /* 0x000fe400088f141b */
[----:B------:R-:W-:-:S04]  /*1c40*/  IADD3 R26, P1, PT, R51, R90, RZ ;  /* 0x0000005a331a7210 */ /* 0x000fc80007f3e0ff */
[----:B------:R-:W-:Y:S02]  /*1c50*/  LEA.HI.X.SX32 R27, R90, RZ, 0x1, P1 ;  /* 0x000000ff5a1b7211 */ /* 0x000fe400008f0eff */
[----:B------:R-:W-:-:S04]  /*1c60*/  LEA R78, P1, R26, UR4, 0x2 ;  /* 0x000000041a4e7c11 */ /* 0x000fc8000f8210ff */
[----:B------:R-:W-:Y:S02]  /*1c70*/  LEA.HI.X R79, R26, UR5, R27, 0x2, P1 ;  /* 0x000000051a4f7c11 */ /* 0x000fe400088f141b */
[----:B0-----:R-:W-:-:S04]  /*1c80*/  IADD3 R17, P1, PT, R51, R88, RZ ;  /* 0x0000005833117210 */ /* 0x001fc80007f3e0ff */
[----:B------:R-:W-:Y:S02]  /*1c90*/  LEA.HI.X.SX32 R26, R88, RZ, 0x1, P1 ;  /* 0x000000ff581a7211 */ /* 0x000fe400008f0eff */
[----:B------:R-:W-:-:S04]  /*1ca0*/  LEA R76, P1, R17, UR4, 0x2 ;  /* 0x00000004114c7c11 */ /* 0x000fc8000f8210ff */
[----:B------:R-:W-:Y:S02]  /*1cb0*/  LEA.HI.X R77, R17, UR5, R26, 0x2, P1 ;  /* 0x00000005114d7c11 */ /* 0x000fe400088f141a */
        /* <DEDUP_REMOVED lines=16> */
[----:B------:R-:W-:Y:S01]  /*1dc0*/  ISETP.GE.AND P1, PT, R41, UR6, PT ;  /* 0x0000000629007c0c */ /* 0x000fe2000bf26270 */
[----:B------:R-:W-:-:S03]  /*1dd0*/  VIADD R41, R72, 0x1 ;  /* 0x0000000148297836 */ /* 0x000fc60000000000 */
[----:B------:R-:W-:-:S13]  /*1de0*/  ISETP.GE.OR P6, PT, R72, UR7, P1 ;  /* 0x0000000748007c0c */ /* 0x000fda0008fc6670 */
[----:B------:R0:W-:Y:S01]  /*1df0*/  @!P6 STG.E desc[UR8][R24.64+0x1c], R14 ;  /* 0x00001c0e1800e986 */ /* 0x0001e2000c101908 */
[----:B------:R-:W-:-:S04]  /*1e00*/  ISETP.GE.AND P6, PT, R51, UR6, PT ;  /* 0x0000000633007c0c */ /* 0x000fc8000bfc6270 */
[----:B------:R-:W-:Y:S02]  /*1e10*/  P2R R17, PR, RZ, 0x40 ;  /* 0x00000040ff117803 */ /* 0x000fe40000000000 */
[----:B------:R-:W-:Y:S01]  /*1e20*/  ISETP.GE.OR P6, PT, R41, UR7, P6 ;  /* 0x0000000729007c0c */ /* 0x000fe2000b7c6670 */
[----:B0-----:R-:W-:-:S12]  /*1e30*/  VIADD R14, R72, 0x2 ;  /* 0x00000002480e7836 */ /* 0x001fd80000000000 */
[----:B------:R-:W0:Y:S01]  /*1e40*/  @!P6 LDC.64 R82, c[0x0][0x390] ;  /* 0x0000e400ff52eb82 */ /* 0x000e220000000a00 */
[----:B------:R-:W-:-:S04]  /*1e50*/  @!P6 IMAD.IADD R59, R51, 0x1, R92 ;  /* 0x00000001333be824 */ /* 0x000fc800078e025c */
[----:B0-----:R-:W-:-:S05]  /*1e60*/  @!P6 IMAD.WIDE R82, R59, 0x4, R82 ;  /* 0x000000043b52e825 */ /* 0x001fca00078e0252 */
[----:B------:R-:W-:Y:S01]  /*1e70*/  @!P6 STG.E desc[UR8][R82.64], R73 ;  /* 0x000000495200e986 */ /* 0x000fe2000c101908 */
[----:B------:R-:W-:-:S04]  /*1e80*/  ISETP.NE.AND P6, PT, R84, RZ, PT ;  /* 0x000000ff5400720c */ /* 0x000fc80003fc5270 */
[----:B------:R-:W-:-:S13]  /*1e90*/  ISETP.GE.OR P6, PT, R41, UR7, P6 ;  /* 0x0000000729007c0c */ /* 0x000fda000b7c6670 */
[----:B------:R-:W-:Y:S01]  /*1ea0*/  @!P6 STG.E desc[UR8][R80.64+0x4], R68 ;  /* 0x000004445000e986 */ /* 0x000fe2000c101908 */
        /* <DEDUP_REMOVED lines=11> */
[----:B------:R0:W-:Y:S01]  /*1f60*/  @!P6 STG.E desc[UR8][R80.64+0x1c], R12 ;  /* 0x00001c0c5000e986 */ /* 0x0001e2000c101908 */
[----:B------:R-:W-:-:S04]  /*1f70*/  ISETP.NE.AND P6, PT, R17, RZ, PT ;  /* 0x000000ff1100720c */ /* 0x000fc80003fc5270 */
        /* <DEDUP_REMOVED lines=67> */
[C---:B0-----:R-:W-:Y:S02]  /*23b0*/  VIADD R6, R72.reuse, 0x6 ;  /* 0x0000000648067836 */ /* 0x041fe40000000000 */
[----:B------:R-:W-:-:S10]  /*23c0*/  VIADD R72, R72, 0x7 ;  /* 0x0000000748487836 */ /* 0x000fd40000000000 */
[----:B------:R-:W0:Y:S01]  /*23d0*/  @!P6 LDC.64 R10, c[0x0][0x390] ;  /* 0x0000e400ff0aeb82 */ /* 0x000e220000000a00 */
[----:B------:R-:W-:-:S04]  /*23e0*/  @!P6 IMAD.IADD R13, R51, 0x1, R70 ;  /* 0x00000001330de824 */ /* 0x000fc800078e0246 */
[----:B0-----:R-:W-:-:S05]  /*23f0*/  @!P6 IMAD.WIDE R10, R13, 0x4, R10 ;  /* 0x000000040d0ae825 */ /* 0x001fca00078e020a */
[----:B------:R0:W-:Y:S01]  /*2400*/  @!P6 STG.E desc[UR8][R10.64], R65 ;  /* 0x000000410a00e986 */ /* 0x0001e2000c101908 */
        /* <DEDUP_REMOVED lines=13> */
[----:B------:R-:W-:-:S13]  /*24e0*/  ISETP.GE.OR P6, PT, R8, UR7, P1 ;  /* 0x0000000708007c0c */ /* 0x000fda0008fc6670 */
[----:B------:R2:W-:Y:S01]  /*24f0*/  @!P6 STG.E desc[UR8][R30.64+0x1c], R4 ;  /* 0x00001c041e00e986 */ /* 0x0005e2000c101908 */
[----:B------:R-:W-:-:S04]  /*2500*/  ISETP.NE.AND P6, PT, R17, RZ, PT ;  /* 0x000000ff1100720c */ /* 0x000fc80003fc5270 */
[----:B------:R-:W-:-:S13]  /*2510*/  ISETP.GE.OR P6, PT, R6, UR7, P6 ;  /* 0x0000000706007c0c */ /* 0x000fda000b7c6670 */
[----:B------:R-:W3:Y:S01]  /*2520*/  @!P6 LDC.64 R8, c[0x0][0x390] ;  /* 0x0000e400ff08eb82 */ /* 0x000ee20000000a00 */
[----:B0-----:R-:W-:-:S04]  /*2530*/  @!P6 IMAD.IADD R11, R51, 0x1, R54 ;  /* 0x00000001330be824 */ /* 0x001fc800078e0236 */
[----:B---3--:R-:W-:-:S05]  /*2540*/  @!P6 IMAD.WIDE R8, R11, 0x4, R8 ;  /* 0x000000040b08e825 */ /* 0x008fca00078e0208 */
[----:B------:R2:W-:Y:S01]  /*2550*/  @!P6 STG.E desc[UR8][R8.64], R63 ;  /* 0x0000003f0800e986 */ /* 0x0005e2000c101908 */
[----:B------:R-:W-:-:S04]  /*2560*/  ISETP.NE.AND P6, PT, R84, RZ, PT ;  /* 0x000000ff5400720c */ /* 0x000fc80003fc5270 */
[----:B------:R-:W-:-:S13]  /*2570*/  ISETP.GE.OR P6, PT, R6, UR7, P6 ;  /* 0x0000000706007c0c */ /* 0x000fda000b7c6670 */
[----:B------:R2:W-:Y:S01]  /*2580*/  @!P6 STG.E desc[UR8][R28.64+0x4], R58 ;  /* 0x0000043a1c00e986 */ /* 0x0005e2000c101908 */
[----:B------:R-:W-:Y:S02]  /*2590*/  ISETP.GE.OR P6, PT, R6, UR7, P0 ;  /* 0x0000000706007c0c */ /* 0x000fe400087c6670 */
[----:B------:R-:W-:-:S11]  /*25a0*/  ISETP.GE.OR P0, PT, R72, UR7, P0 ;  /* 0x0000000748007c0c */ /* 0x000fd60008706670 */
        /* <DEDUP_REMOVED lines=16> */
[----:B------:R-:W-:-:S04]  /*26b0*/  ISETP.NE.AND P6, PT, R17, RZ, PT ;  /* 0x000000ff1100720c */ /* 0x000fc80003fc5270 */
[----:B------:R-:W-:-:S13]  /*26c0*/  ISETP.GE.OR P6, PT, R72, UR7, P6 ;  /* 0x0000000748007c0c */ /* 0x000fda000b7c6670 */
[----:B-1----:R-:W0:Y:S01]  /*26d0*/  @!P6 LDC.64 R6, c[0x0][0x390] ;  /* 0x0000e400ff06eb82 */ /* 0x002e220000000a00 */
[----:B------:R-:W-:-:S04]  /*26e0*/  @!P6 IMAD.IADD R51, R51, 0x1, R38 ;  /* 0x000000013333e824 */ /* 0x000fc800078e0226 */
[----:B0-----:R-:W-:-:S05]  /*26f0*/  @!P6 IMAD.WIDE R6, R51, 0x4, R6 ;  /* 0x000000043306e825 */ /* 0x001fca00078e0206 */
[----:B------:R2:W-:Y:S01]  /*2700*/  @!P6 STG.E desc[UR8][R6.64], R61 ;  /* 0x0000003d0600e986 */ /* 0x0005e2000c101908 */
[----:B------:R-:W-:-:S03]  /*2710*/  ISETP.NE.AND P6, PT, R84, RZ, PT ;  /* 0x000000ff5400720c */ /* 0x000fc60003fc5270 */
[----:B------:R2:W-:Y:S01]  /*2720*/  @!P0 STG.E desc[UR8][R26.64+0x8], R43 ;  /* 0x0000082b1a008986 */ /* 0x0005e2000c101908 */
[----:B------:R-:W-:-:S03]  /*2730*/  ISETP.GE.OR P6, PT, R72, UR7, P6 ;  /* 0x0000000748007c0c */ /* 0x000fc6000b7c6670 */
[----:B------:R2:W-:Y:S04]  /*2740*/  @!P5 STG.E desc[UR8][R26.64+0xc], R40 ;  /* 0x00000c281a00d986 */ /* 0x0005e8000c101908 */
[----:B------:R2:W-:Y:S04]  /*2750*/  @!P4 STG.E desc[UR8][R26.64+0x10], R19 ;  /* 0x000010131a00c986 */ /* 0x0005e8000c101908 */
[----:B------:R2:W-:Y:S04]  /*2760*/  @!P3 STG.E desc[UR8][R26.64+0x14], R16 ;  /* 0x000014101a00b986 */ /* 0x0005e8000c101908 */
[----:B------:R2:W-:Y:S04]  /*2770*/  @!P6 STG.E desc[UR8][R26.64+0x4], R56 ;  /* 0x000004381a00e986 */ /* 0x0005e8000c101908 */
[----:B------:R2:W-:Y:S01]  /*2780*/  @!P2 STG.E desc[UR8][R26.64+0x18], R3 ;  /* 0x000018031a00a986 */ /* 0x0005e2000c101908 */
[----:B------:R-:W-:Y:S05]  /*2790*/  @P1 EXIT ;  /* 0x000000000000194d */ /* 0x000fea0003800000 */
[----:B------:R-:W-:Y:S01]  /*27a0*/  STG.E desc[UR8][R26.64+0x1c], R0 ;  /* 0x00001c001a007986 */ /* 0x000fe2000c101908 */
[----:B------:R-:W-:Y:S05]  /*27b0*/  EXIT ;  /* 0x000000000000794d */ /* 0x000fea0003800000 */
.L_x_3:
[----:B------:R-:W-:-:S00]  /*27c0*/  BRA `(.L_x_3) ;  /* 0xfffffffc00fc7947 */ /* 0x000fc0000383ffff */
[----:B------:R-:W-:-:S00]  /*27d0*/  NOP ;  /* 0x0000000000007918 */ /* 0x000fc00000000000 */
        /* <DEDUP_REMOVED lines=10> */
.L_x_4:


//--------------------- .nv.shared._Z28matrix_multiplication_kernelPKfS0_Pfiii --------------------------
	.section	.nv.shared._Z28matrix_multiplication_kernelPKfS0_Pfiii,"aw",@nobits
	.sectionflags	@""
	.align	4
.nv.shared._Z28matrix_multiplication_kernelPKfS0_Pfiii:
	.zero		17408


//--------------------- .nv.shared.reserved.0     --------------------------
	.section	.nv.shared.reserved.0,"aw",@nobits
	.weak		__nv_reservedSMEM_offset_0_alias
	.size		__nv_reservedSMEM_offset_0_alias, 0, 64
	.other		__nv_reservedSMEM_offset_0_alias,@"STO_CUDA_RESERVED_SHARED STV_DEFAULT"
__nv_reservedSMEM_offset_0_alias:
	.zero		0
	.zero		64


//--------------------- .nv.constant0._Z28matrix_multiplication_kernelPKfS0_Pfiii --------------------------
	.section	.nv.constant0._Z28matrix_multiplication_kernelPKfS0_Pfiii,"a",@progbits
	.sectionflags	@""
	.align	4
.nv.constant0._Z28matrix_multiplication_kernelPKfS0_Pfiii:
	.zero		932


//--------------------- SYMBOLS --------------------------

	.type		.nv.reservedSmem.offset0,@object
	.size		.nv.reservedSmem.offset0,0x4
	.type		.nv.reservedSmem.cap,@object
	.size		.nv.reservedSmem.cap,0x4
